//
// Generated by NVIDIA NVVM Compiler
//
// Compiler Build ID: CL-36424714
// Cuda compilation tools, release 13.0, V13.0.88
// Based on NVVM 20.0.0
//

.version 9.0
.target sm_100
.address_size 64

	// .globl	_Z10checkSeedsv
.extern .func  (.param .b32 func_retval0) vprintf
(
	.param .b64 vprintf_param_0,
	.param .b64 vprintf_param_1
)
;
.func  (.param .align 16 .b8 func_retval0[16]) __internal_trig_reduction_slowpathd
(
	.param .b64 __internal_trig_reduction_slowpathd_param_0
)
;
.global .align 1 .b8 $str[13] = {37, 100, 32, 37, 100, 32, 37, 100, 32, 37, 100, 10};
.global .align 8 .b8 __cudart_i2opi_d[144] = {8, 93, 141, 31, 177, 95, 251, 107, 234, 146, 82, 138, 247, 57, 7, 61, 123, 241, 229, 235, 199, 186, 39, 117, 45, 234, 95, 158, 102, 63, 70, 79, 183, 9, 203, 39, 207, 126, 54, 109, 31, 109, 10, 90, 139, 17, 47, 239, 15, 152, 5, 222, 255, 151, 248, 31, 59, 40, 249, 189, 139, 95, 132, 156, 244, 57, 83, 131, 57, 214, 145, 57, 65, 126, 95, 180, 38, 112, 156, 233, 132, 68, 187, 46, 245, 53, 130, 232, 62, 167, 41, 177, 28, 235, 29, 254, 28, 146, 209, 9, 234, 46, 73, 6, 224, 210, 77, 66, 58, 110, 36, 183, 97, 197, 187, 222, 171, 99, 81, 254, 65, 144, 67, 60, 153, 149, 98, 219, 192, 221, 52, 245, 209, 87, 39, 252, 41, 21, 68, 78, 110, 131, 249, 162};
.global .align 16 .b8 __cudart_sin_cos_coeffs[128] = {70, 210, 176, 44, 241, 229, 90, 190, 146, 227, 172, 105, 227, 29, 199, 62, 161, 98, 219, 25, 160, 1, 42, 191, 24, 8, 17, 17, 17, 17, 129, 63, 84, 85, 85, 85, 85, 85, 197, 191, 0, 0, 0, 0, 0, 0, 0, 0, 0, 0, 0, 0, 0, 0, 0, 0, 100, 129, 253, 32, 131, 255, 168, 189, 40, 133, 239, 193, 167, 238, 33, 62, 217, 230, 6, 142, 79, 126, 146, 190, 233, 188, 221, 25, 160, 1, 250, 62, 71, 93, 193, 22, 108, 193, 86, 191, 81, 85, 85, 85, 85, 85, 165, 63, 0, 0, 0, 0, 0, 0, 224, 191, 0, 0, 0, 0, 0, 0, 240, 63};

.visible .entry _Z10checkSeedsv()
{
	.local .align 8 .b8 	__local_depot0[24];
	.reg .b64 	%SP;
	.reg .b64 	%SPL;
	.reg .pred 	%p<25>;
	.reg .b32 	%r<68>;
	.reg .b64 	%rd<71>;
	.reg .b64 	%fd<79>;

	mov.u64 	%SPL, __local_depot0;
	cvta.local.u64 	%SP, %SPL;
	add.u64 	%rd12, %SP, 0;
	add.u64 	%rd1, %SPL, 0;
	mov.u32 	%r23, %ctaid.x;
	mov.u32 	%r24, %tid.x;
	shl.b32 	%r25, %r24, 10;
	add.s32 	%r26, %r25, %r23;
	cvt.u64.u32 	%rd70, %r26;
	mov.f64 	%fd11, 0d0000000000000000;
	mov.f64 	%fd12, 0d7FF0000000000000;
	mul.rn.f64 	%fd1, %fd12, %fd11;
$L__BB0_1:
	xor.b64  	%rd13, %rd70, 25214903917;
	mad.lo.s64 	%rd14, %rd13, 25214903917, 11;
	and.b64  	%rd15, %rd14, 281474976710655;
	shl.b64 	%rd16, %rd14, 16;
	and.b64  	%rd17, %rd16, -4294967296;
	cvt.rn.f64.u64 	%fd13, %rd15;
	mul.f64 	%fd14, %fd13, 0d3D00000000000000;
	mul.f64 	%fd2, %fd14, 0d400921FB54442CFA;
	mad.lo.s64 	%rd18, %rd13, -4962768464777773056, 18177323374870528;
	shr.s64 	%rd19, %rd18, 32;
	add.s64 	%rd20, %rd19, %rd17;
	shr.u64 	%rd21, %rd20, 63;
	add.s64 	%rd22, %rd20, %rd21;
	and.b64  	%rd4, %rd22, -2;
	mad.lo.s64 	%rd23, %rd13, 2360119957213856949, 2389171320405252413;
	and.b64  	%rd24, %rd23, 281474976710655;
	shl.b64 	%rd25, %rd23, 16;
	and.b64  	%rd26, %rd25, -4294967296;
	cvt.rn.f64.u64 	%fd15, %rd24;
	fma.rn.f64 	%fd3, %fd15, 0d3D40000000000000, 0d4044000000000000;
	mad.lo.s64 	%rd27, %rd13, 3669157353880616960, 3258481619492929536;
	shr.s64 	%rd28, %rd27, 32;
	add.s64 	%rd29, %rd28, %rd26;
	shr.u64 	%rd30, %rd29, 63;
	add.s64 	%rd31, %rd29, %rd30;
	and.b64  	%rd5, %rd31, -2;
	setp.eq.f64 	%p1, %fd2, 0d7FF0000000000000;
	mov.b32 	%r62, 1;
	mov.f64 	%fd77, %fd1;
	@%p1 bra 	$L__BB0_5;
	mul.f64 	%fd16, %fd2, 0d3FE45F306DC9C883;
	cvt.rni.s32.f64 	%r61, %fd16;
	cvt.rn.f64.s32 	%fd17, %r61;
	fma.rn.f64 	%fd18, %fd17, 0dBFF921FB54442D18, %fd2;
	fma.rn.f64 	%fd19, %fd17, 0dBC91A62633145C00, %fd18;
	fma.rn.f64 	%fd77, %fd17, 0dB97B839A252049C0, %fd19;
	setp.ltu.f64 	%p2, %fd2, 0d41E0000000000000;
	@%p2 bra 	$L__BB0_4;
	{ // callseq 0, 0
	.param .b64 param0;
	st.param.f64 	[param0], %fd2;
	.param .align 16 .b8 retval0[16];
	call.uni (retval0), 
	__internal_trig_reduction_slowpathd, 
	(
	param0
	);
	ld.param.f64 	%fd77, [retval0];
	ld.param.b32 	%r61, [retval0+8];
	} // callseq 0
$L__BB0_4:
	add.s32 	%r62, %r61, 1;
$L__BB0_5:
	setp.eq.f64 	%p3, %fd2, 0d7FF0000000000000;
	shl.b32 	%r30, %r62, 6;
	cvt.u64.u32 	%rd32, %r30;
	and.b64  	%rd33, %rd32, 64;
	mov.u64 	%rd34, __cudart_sin_cos_coeffs;
	add.s64 	%rd35, %rd34, %rd33;
	mul.rn.f64 	%fd21, %fd77, %fd77;
	and.b32  	%r31, %r62, 1;
	setp.eq.b32 	%p4, %r31, 1;
	selp.f64 	%fd22, 0dBDA8FF8320FD8164, 0d3DE5DB65F9785EBA, %p4;
	ld.global.nc.v2.f64 	{%fd23, %fd24}, [%rd35];
	fma.rn.f64 	%fd25, %fd22, %fd21, %fd23;
	fma.rn.f64 	%fd26, %fd25, %fd21, %fd24;
	ld.global.nc.v2.f64 	{%fd27, %fd28}, [%rd35+16];
	fma.rn.f64 	%fd29, %fd26, %fd21, %fd27;
	fma.rn.f64 	%fd30, %fd29, %fd21, %fd28;
	ld.global.nc.v2.f64 	{%fd31, %fd32}, [%rd35+32];
	fma.rn.f64 	%fd33, %fd30, %fd21, %fd31;
	fma.rn.f64 	%fd34, %fd33, %fd21, %fd32;
	fma.rn.f64 	%fd35, %fd34, %fd77, %fd77;
	fma.rn.f64 	%fd36, %fd34, %fd21, 0d3FF0000000000000;
	selp.f64 	%fd37, %fd36, %fd35, %p4;
	and.b32  	%r32, %r62, 2;
	setp.eq.s32 	%p5, %r32, 0;
	mov.f64 	%fd38, 0d0000000000000000;
	sub.f64 	%fd39, %fd38, %fd37;
	selp.f64 	%fd40, %fd37, %fd39, %p5;
	mul.f64 	%fd41, %fd3, %fd40;
	mov.f64 	%fd42, 0d3FE0000000000000;
	copysign.f64 	%fd43, %fd41, %fd42;
	add.rz.f64 	%fd44, %fd41, %fd43;
	cvt.rzi.f64.f64 	%fd45, %fd44;
	cvt.rzi.s32.f64 	%r6, %fd45;
	mov.b32 	%r63, 0;
	mov.f64 	%fd78, %fd1;
	@%p3 bra 	$L__BB0_8;
	mul.f64 	%fd46, %fd2, 0d3FE45F306DC9C883;
	cvt.rni.s32.f64 	%r63, %fd46;
	cvt.rn.f64.s32 	%fd47, %r63;
	fma.rn.f64 	%fd48, %fd47, 0dBFF921FB54442D18, %fd2;
	fma.rn.f64 	%fd49, %fd47, 0dBC91A62633145C00, %fd48;
	fma.rn.f64 	%fd78, %fd47, 0dB97B839A252049C0, %fd49;
	setp.ltu.f64 	%p6, %fd2, 0d41E0000000000000;
	@%p6 bra 	$L__BB0_8;
	{ // callseq 1, 0
	.param .b64 param0;
	st.param.f64 	[param0], %fd2;
	.param .align 16 .b8 retval0[16];
	call.uni (retval0), 
	__internal_trig_reduction_slowpathd, 
	(
	param0
	);
	ld.param.f64 	%fd78, [retval0];
	ld.param.b32 	%r63, [retval0+8];
	} // callseq 1
$L__BB0_8:
	shl.b32 	%r34, %r63, 6;
	cvt.u64.u32 	%rd36, %r34;
	and.b64  	%rd37, %rd36, 64;
	add.s64 	%rd39, %rd34, %rd37;
	mul.rn.f64 	%fd51, %fd78, %fd78;
	and.b32  	%r35, %r63, 1;
	setp.eq.b32 	%p7, %r35, 1;
	selp.f64 	%fd52, 0dBDA8FF8320FD8164, 0d3DE5DB65F9785EBA, %p7;
	ld.global.nc.v2.f64 	{%fd53, %fd54}, [%rd39];
	fma.rn.f64 	%fd55, %fd52, %fd51, %fd53;
	fma.rn.f64 	%fd56, %fd55, %fd51, %fd54;
	ld.global.nc.v2.f64 	{%fd57, %fd58}, [%rd39+16];
	fma.rn.f64 	%fd59, %fd56, %fd51, %fd57;
	fma.rn.f64 	%fd60, %fd59, %fd51, %fd58;
	ld.global.nc.v2.f64 	{%fd61, %fd62}, [%rd39+32];
	fma.rn.f64 	%fd63, %fd60, %fd51, %fd61;
	fma.rn.f64 	%fd64, %fd63, %fd51, %fd62;
	fma.rn.f64 	%fd65, %fd64, %fd78, %fd78;
	fma.rn.f64 	%fd66, %fd64, %fd51, 0d3FF0000000000000;
	selp.f64 	%fd67, %fd66, %fd65, %p7;
	and.b32  	%r36, %r63, 2;
	setp.eq.s32 	%p8, %r36, 0;
	mov.f64 	%fd68, 0d0000000000000000;
	sub.f64 	%fd69, %fd68, %fd67;
	selp.f64 	%fd70, %fd67, %fd69, %p8;
	mul.f64 	%fd71, %fd3, %fd70;
	mov.f64 	%fd72, 0d3FE0000000000000;
	copysign.f64 	%fd73, %fd71, %fd72;
	add.rz.f64 	%fd74, %fd71, %fd73;
	cvt.rzi.f64.f64 	%fd75, %fd74;
	cvt.rzi.s32.f64 	%r10, %fd75;
	add.s32 	%r64, %r6, -6;
	add.s32 	%r12, %r6, 6;
	add.s32 	%r13, %r10, -6;
	add.s32 	%r14, %r10, 6;
	add.s64 	%rd6, %rd5, 1;
	add.s64 	%rd7, %rd4, 1;
$L__BB0_9:
	cvt.s64.s32 	%rd40, %r64;
	mul.lo.s64 	%rd8, %rd7, %rd40;
	mov.u32 	%r65, %r10;
	mov.u32 	%r66, %r13;
$L__BB0_10:
	cvt.s64.s32 	%rd41, %r66;
	mad.lo.s64 	%rd42, %rd6, %rd41, %rd8;
	xor.b64  	%rd43, %rd70, %rd42;
	xor.b64  	%rd44, %rd43, 25214903917;
	mad.lo.s64 	%rd9, %rd44, 124279299069389, 17284510777187;
	and.b64  	%rd45, %rd9, 281474976710655;
	setp.lt.u64 	%p9, %rd45, 253327479039591;
	mov.b32 	%r67, 0;
	@%p9 bra 	$L__BB0_13;
	mad.lo.s64 	%rd10, %rd9, 25214903917, 11;
	and.b64  	%rd46, %rd10, 281474976710655;
	setp.lt.u64 	%p10, %rd46, 253327479039591;
	@%p10 bra 	$L__BB0_13;
	mad.lo.s64 	%rd47, %rd10, 25214903917, 11;
	and.b64  	%rd48, %rd47, 281474976710655;
	setp.gt.u64 	%p11, %rd48, 253327479039590;
	selp.b32 	%r39, 3, 2, %p11;
	mad.lo.s64 	%rd49, %rd10, 8602081037417187945, 277363943098;
	and.b64  	%rd50, %rd49, 281474976710655;
	setp.gt.u64 	%p12, %rd50, 253327479039590;
	selp.u32 	%r40, 1, 0, %p12;
	add.s32 	%r41, %r39, %r40;
	mad.lo.s64 	%rd51, %rd10, 2360119957213856949, 2389171320405252413;
	and.b64  	%rd52, %rd51, 281474976710655;
	setp.gt.u64 	%p13, %rd52, 253327479039590;
	selp.u32 	%r42, 1, 0, %p13;
	add.s32 	%r43, %r41, %r42;
	mad.lo.s64 	%rd53, %rd10, 5985058416696778513, -8542997297661424380;
	and.b64  	%rd54, %rd53, 281474976710655;
	setp.gt.u64 	%p14, %rd54, 253327479039590;
	selp.u32 	%r44, 1, 0, %p14;
	add.s32 	%r45, %r43, %r44;
	mad.lo.s64 	%rd55, %rd10, 8899233814207381565, 1952413064874484415;
	and.b64  	%rd56, %rd55, 281474976710655;
	setp.gt.u64 	%p15, %rd56, 253327479039590;
	selp.u32 	%r46, 1, 0, %p15;
	add.s32 	%r47, %r45, %r46;
	mad.lo.s64 	%rd57, %rd10, 3291645168302270457, 7610264652607923550;
	and.b64  	%rd58, %rd57, 281474976710655;
	setp.gt.u64 	%p16, %rd58, 253327479039590;
	selp.u32 	%r48, 1, 0, %p16;
	add.s32 	%r49, %r47, %r48;
	mad.lo.s64 	%rd59, %rd10, 2214706399480527621, 6924873356513795345;
	and.b64  	%rd60, %rd59, 281474976710655;
	setp.gt.u64 	%p17, %rd60, 253327479039590;
	selp.u32 	%r50, 1, 0, %p17;
	add.s32 	%r51, %r49, %r50;
	mad.lo.s64 	%rd61, %rd10, -9074342819406700767, -5606844396619504056;
	and.b64  	%rd62, %rd61, 281474976710655;
	setp.gt.u64 	%p18, %rd62, 253327479039590;
	selp.u32 	%r52, 1, 0, %p18;
	add.s32 	%r53, %r51, %r52;
	mad.lo.s64 	%rd63, %rd10, 5007898580609427213, 5255849032164097203;
	and.b64  	%rd64, %rd63, 281474976710655;
	setp.gt.u64 	%p19, %rd64, 253327479039590;
	selp.u32 	%r54, 1, 0, %p19;
	add.s32 	%r55, %r53, %r54;
	mad.lo.s64 	%rd65, %rd10, 8516608297355546249, 5002501197739141698;
	and.b64  	%rd66, %rd65, 281474976710655;
	setp.gt.u64 	%p20, %rd66, 253327479039590;
	selp.u32 	%r56, 1, 0, %p20;
	add.s32 	%r67, %r55, %r56;
$L__BB0_13:
	setp.lt.u32 	%p21, %r67, 11;
	@%p21 bra 	$L__BB0_15;
	st.local.u64 	[%rd1], %rd70;
	st.local.v2.u32 	[%rd1+8], {%r67, %r64};
	add.s32 	%r57, %r65, -6;
	st.local.u32 	[%rd1+16], %r57;
	mov.u64 	%rd67, $str;
	cvta.global.u64 	%rd68, %rd67;
	{ // callseq 2, 0
	.param .b64 param0;
	st.param.b64 	[param0], %rd68;
	.param .b64 param1;
	st.param.b64 	[param1], %rd12;
	.param .b32 retval0;
	call.uni (retval0), 
	vprintf, 
	(
	param0, 
	param1
	);
	ld.param.b32 	%r58, [retval0];
	} // callseq 2
$L__BB0_15:
	add.s32 	%r66, %r66, 1;
	add.s32 	%r21, %r65, 1;
	add.s32 	%r60, %r65, -6;
	setp.lt.s32 	%p22, %r60, %r14;
	mov.u32 	%r65, %r21;
	@%p22 bra 	$L__BB0_10;
	add.s32 	%r22, %r64, 1;
	setp.lt.s32 	%p23, %r64, %r12;
	mov.u32 	%r64, %r22;
	@%p23 bra 	$L__BB0_9;
	add.s64 	%rd11, %rd70, 1048576;
	setp.lt.u64 	%p24, %rd70, 49998951424;
	mov.u64 	%rd70, %rd11;
	@%p24 bra 	$L__BB0_1;
	ret;

}
.func  (.param .align 16 .b8 func_retval0[16]) __internal_trig_reduction_slowpathd(
	.param .b64 __internal_trig_reduction_slowpathd_param_0
)
{
	.local .align 8 .b8 	__local_depot1[40];
	.reg .b64 	%SP;
	.reg .b64 	%SPL;
	.reg .pred 	%p<10>;
	.reg .b32 	%r<47>;
	.reg .b64 	%rd<74>;
	.reg .b64 	%fd<5>;

	mov.u64 	%SPL, __local_depot1;
	ld.param.f64 	%fd4, [__internal_trig_reduction_slowpathd_param_0];
	add.u64 	%rd1, %SPL, 0;
	{
	.reg .b32 %temp; 
	mov.b64 	{%temp, %r1}, %fd4;
	}
	shr.u32 	%r2, %r1, 20;
	and.b32  	%r3, %r2, 2047;
	setp.eq.s32 	%p1, %r3, 2047;
	mov.b32 	%r46, 0;
	@%p1 bra 	$L__BB1_9;
	add.s32 	%r20, %r3, -1024;
	mov.b64 	%rd20, %fd4;
	shl.b64 	%rd2, %rd20, 11;
	shr.u32 	%r4, %r20, 6;
	sub.s32 	%r45, 15, %r4;
	sub.s32 	%r21, 19, %r4;
	setp.lt.u32 	%p2, %r20, 128;
	selp.b32 	%r6, 18, %r21, %p2;
	setp.ge.s32 	%p3, %r45, %r6;
	mov.b64 	%rd70, 0;
	@%p3 bra 	$L__BB1_4;
	add.s32 	%r23, %r6, %r4;
	neg.s32 	%r43, %r23;
	or.b64  	%rd3, %rd2, -9223372036854775808;
	mov.b64 	%rd70, 0;
	mov.b32 	%r42, 0;
	mov.u64 	%rd25, __cudart_i2opi_d;
	mov.u32 	%r44, %r45;
$L__BB1_3:
	.pragma "nounroll";
	mul.wide.s32 	%rd22, %r42, 8;
	add.s64 	%rd23, %rd1, %rd22;
	mul.wide.s32 	%rd24, %r44, 8;
	add.s64 	%rd26, %rd25, %rd24;
	ld.global.nc.u64 	%rd27, [%rd26];
	{
	.reg .u32 %r0, %r1, %r2, %r3, %alo, %ahi, %blo, %bhi, %clo, %chi;
	mov.b64 	{%alo,%ahi}, %rd27;
	mov.b64 	{%blo,%bhi}, %rd3;
	mov.b64 	{%clo,%chi}, %rd70;
	mad.lo.cc.u32 	%r0, %alo, %blo, %clo;
	madc.hi.cc.u32 	%r1, %alo, %blo, %chi;
	madc.hi.u32 	%r2, %alo, %bhi, 0;
	mad.lo.cc.u32 	%r1, %alo, %bhi, %r1;
	madc.hi.cc.u32 	%r2, %ahi, %blo, %r2;
	madc.hi.u32 	%r3, %ahi, %bhi, 0;
	mad.lo.cc.u32 	%r1, %ahi, %blo, %r1;
	madc.lo.cc.u32 	%r2, %ahi, %bhi, %r2;
	addc.u32 	%r3, %r3, 0;
	mov.b64 	%rd28, {%r0,%r1};
	mov.b64 	%rd70, {%r2,%r3};
	}
	st.local.u64 	[%rd23], %rd28;
	add.s32 	%r44, %r44, 1;
	add.s32 	%r43, %r43, 1;
	add.s32 	%r42, %r42, 1;
	setp.ne.s32 	%p4, %r43, -15;
	mov.u32 	%r45, %r6;
	@%p4 bra 	$L__BB1_3;
$L__BB1_4:
	cvt.s64.s32 	%rd29, %r45;
	cvt.u64.u32 	%rd30, %r4;
	add.s64 	%rd31, %rd30, %rd29;
	shl.b64 	%rd32, %rd31, 3;
	add.s64 	%rd33, %rd1, %rd32;
	st.local.u64 	[%rd33+-120], %rd70;
	and.b32  	%r15, %r2, 63;
	ld.local.u64 	%rd72, [%rd1+16];
	ld.local.u64 	%rd71, [%rd1+24];
	setp.eq.s32 	%p5, %r15, 0;
	@%p5 bra 	$L__BB1_6;
	shl.b64 	%rd34, %rd71, %r15;
	shr.u64 	%rd35, %rd72, 1;
	xor.b32  	%r24, %r15, 63;
	shr.u64 	%rd36, %rd35, %r24;
	or.b64  	%rd71, %rd34, %rd36;
	ld.local.u64 	%rd37, [%rd1+8];
	shl.b64 	%rd38, %rd72, %r15;
	shr.u64 	%rd39, %rd37, 1;
	shr.u64 	%rd40, %rd39, %r24;
	or.b64  	%rd72, %rd38, %rd40;
$L__BB1_6:
	and.b32  	%r25, %r1, -2147483648;
	shr.u64 	%rd41, %rd71, 62;
	cvt.u32.u64 	%r26, %rd41;
	mov.b64 	{%r27, %r28}, %rd71;
	mov.b64 	{%r29, %r30}, %rd72;
	shf.l.wrap.b32 	%r31, %r30, %r27, 2;
	shf.l.wrap.b32 	%r32, %r27, %r28, 2;
	mov.b64 	%rd42, {%r31, %r32};
	shl.b64 	%rd43, %rd72, 2;
	shr.u64 	%rd44, %rd42, 63;
	cvt.u32.u64 	%r33, %rd44;
	add.s32 	%r34, %r33, %r26;
	setp.eq.s32 	%p6, %r25, 0;
	neg.s32 	%r35, %r34;
	selp.b32 	%r46, %r34, %r35, %p6;
	setp.gt.s64 	%p7, %rd42, -1;
	mov.b64 	%rd45, 0;
	{
	.reg .u32 %r0, %r1, %r2, %r3, %a0, %a1, %a2, %a3, %b0, %b1, %b2, %b3;
	mov.b64 	{%a0,%a1}, %rd45;
	mov.b64 	{%a2,%a3}, %rd45;
	mov.b64 	{%b0,%b1}, %rd43;
	mov.b64 	{%b2,%b3}, %rd42;
	sub.cc.u32 	%r0, %a0, %b0;
	subc.cc.u32 	%r1, %a1, %b1;
	subc.cc.u32 	%r2, %a2, %b2;
	subc.u32 	%r3, %a3, %b3;
	mov.b64 	%rd46, {%r0,%r1};
	mov.b64 	%rd47, {%r2,%r3};
	}
	xor.b32  	%r36, %r25, -2147483648;
	selp.b64 	%rd73, %rd42, %rd47, %p7;
	selp.b64 	%rd14, %rd43, %rd46, %p7;
	selp.b32 	%r17, %r25, %r36, %p7;
	clz.b64 	%r37, %rd73;
	cvt.u64.u32 	%rd15, %r37;
	setp.eq.s32 	%p8, %r37, 0;
	@%p8 bra 	$L__BB1_8;
	cvt.u32.u64 	%r38, %rd15;
	and.b32  	%r39, %r38, 63;
	shl.b64 	%rd48, %rd73, %r39;
	shr.u64 	%rd49, %rd14, 1;
	not.b32 	%r40, %r38;
	and.b32  	%r41, %r40, 63;
	shr.u64 	%rd50, %rd49, %r41;
	or.b64  	%rd73, %rd48, %rd50;
$L__BB1_8:
	mov.b64 	%rd51, -3958705157555305931;
	{
	.reg .u32 %r0, %r1, %r2, %r3, %alo, %ahi, %blo, %bhi;
	mov.b64 	{%alo,%ahi}, %rd73;
	mov.b64 	{%blo,%bhi}, %rd51;
	mul.lo.u32 	%r0, %alo, %blo;
	mul.hi.u32 	%r1, %alo, %blo;
	mad.lo.cc.u32 	%r1, %alo, %bhi, %r1;
	madc.hi.u32 	%r2, %alo, %bhi, 0;
	mad.lo.cc.u32 	%r1, %ahi, %blo, %r1;
	madc.hi.cc.u32 	%r2, %ahi, %blo, %r2;
	madc.hi.u32 	%r3, %ahi, %bhi, 0;
	mad.lo.cc.u32 	%r2, %ahi, %bhi, %r2;
	addc.u32 	%r3, %r3, 0;
	mov.b64 	%rd52, {%r0,%r1};
	mov.b64 	%rd53, {%r2,%r3};
	}
	setp.gt.s64 	%p9, %rd53, 0;
	{
	.reg .u32 %r0, %r1, %r2, %r3, %a0, %a1, %a2, %a3, %b0, %b1, %b2, %b3;
	mov.b64 	{%a0,%a1}, %rd52;
	mov.b64 	{%a2,%a3}, %rd53;
	mov.b64 	{%b0,%b1}, %rd52;
	mov.b64 	{%b2,%b3}, %rd53;
	add.cc.u32 	%r0, %a0, %b0;
	addc.cc.u32 	%r1, %a1, %b1;
	addc.cc.u32 	%r2, %a2, %b2;
	addc.u32 	%r3, %a3, %b3;
	mov.b64 	%rd54, {%r0,%r1};
	mov.b64 	%rd55, {%r2,%r3};
	}
	selp.b64 	%rd56, %rd55, %rd53, %p9;
	selp.s64 	%rd57, -1, 0, %p9;
	sub.s64 	%rd58, %rd57, %rd15;
	cvt.u64.u32 	%rd59, %r17;
	shl.b64 	%rd60, %rd59, 32;
	add.s64 	%rd61, %rd56, 1;
	shr.u64 	%rd62, %rd61, 10;
	add.s64 	%rd63, %rd62, 1;
	shr.u64 	%rd64, %rd63, 1;
	shl.b64 	%rd65, %rd58, 52;
	add.s64 	%rd66, %rd65, %rd64;
	add.s64 	%rd67, %rd66, 4602678819172646912;
	or.b64  	%rd68, %rd67, %rd60;
	mov.b64 	%fd4, %rd68;
$L__BB1_9:
	st.param.f64 	[func_retval0], %fd4;
	st.param.b32 	[func_retval0+8], %r46;
	ret;

}


// ===== COMPILED SASS (sm_100) =====

	.target	sm_100

	.elftype	@"ET_EXEC"


//--------------------- .note.nv.tkinfo           --------------------------
	.section	.note.nv.tkinfo,"",@"SHT_NOTE"
	.sectionflags	@"SHF_NOTE_NV_TKINFO"
	.tkinfo
        /*0018*/ 	.word	0x00000002
        /*0030*/ 	.string	""
        /*0030*/ 	.string	"ptxas"
        /*0030*/ 	.string	"Cuda compilation tools, release 13.0, V13.0.88"
        /*0030*/ 	.string	"Build cuda_13.0.r13.0/compiler.36424714_0"
        /*0030*/ 	.string	"-arch sm_100 -m 64 "



//--------------------- .note.nv.cuinfo           --------------------------
	.section	.note.nv.cuinfo,"",@"SHT_NOTE"
	.sectionflags	@"SHF_NOTE_NV_CUINFO"
        /*0018*/ 	.short	0x0002
        /*001a*/ 	.short	0x0064
        /*001c*/ 	.short	0x0082
	.zero		2


//--------------------- .nv.info                  --------------------------
	.section	.nv.info,"",@"SHT_CUDA_INFO"
	.align	4


	//----- nvinfo : EIATTR_REGCOUNT
	.align		4
        /*0000*/ 	.byte	0x04, 0x2f
        /*0002*/ 	.short	(.L_4 - .L_3)
	.align		4
.L_3:
        /*0004*/ 	.word	index@(_Z10checkSeedsv)
        /*0008*/ 	.word	0x00000028


	//----- nvinfo : EIATTR_FRAME_SIZE
	.align		4
.L_4:
        /*000c*/ 	.byte	0x04, 0x11
        /*000e*/ 	.short	(.L_6 - .L_5)
	.align		4
.L_5:
        /*0010*/ 	.word	index@($_Z10checkSeedsv$__internal_trig_reduction_slowpathd)
        /*0014*/ 	.word	0x00000040


	//----- nvinfo : EIATTR_FRAME_SIZE
	.align		4
.L_6:
        /*0018*/ 	.byte	0x04, 0x11
        /*001a*/ 	.short	(.L_8 - .L_7)
	.align		4
.L_7:
        /*001c*/ 	.word	index@(_Z10checkSeedsv)
        /*0020*/ 	.word	0x00000040


	//----- nvinfo : EIATTR_MIN_STACK_SIZE
	.align		4
.L_8:
        /*0024*/ 	.byte	0x04, 0x12
        /*0026*/ 	.short	(.L_10 - .L_9)
	.align		4
.L_9:
        /*0028*/ 	.word	index@(_Z10checkSeedsv)
        /*002c*/ 	.word	0x00000040
.L_10:


//--------------------- .nv.compat                --------------------------
	.section	.nv.compat,"",@"SHT_CUDA_COMPAT_INFO"
	.align	4
        /*0000*/ 	.byte	0x02, 0x09, 0x00, 0x00, 0x02, 0x02, 0x01, 0x00, 0x02, 0x05, 0x05, 0x00, 0x03, 0x07, 0x01, 0x01
        /*0010*/ 	.byte	0x02, 0x03, 0x00, 0x00, 0x02, 0x06, 0x01, 0x00, 0x04, 0x0b, 0x08, 0x00, 0x01, 0x00, 0x00, 0x00
        /*0020*/ 	.byte	0x00, 0x00, 0x00, 0x00


//--------------------- .nv.info._Z10checkSeedsv  --------------------------
	.section	.nv.info._Z10checkSeedsv,"",@"SHT_CUDA_INFO"
	.sectionflags	@""
	.align	4


	//----- nvinfo : EIATTR_CUDA_API_VERSION
	.align		4
        /*0000*/ 	.byte	0x04, 0x37
        /*0002*/ 	.short	(.L_12 - .L_11)
.L_11:
        /*0004*/ 	.word	0x00000082


	//----- nvinfo : EIATTR_SPARSE_MMA_MASK
	.align		4
.L_12:
        /*0008*/ 	.byte	0x03, 0x50
        /*000a*/ 	.short	0x0000


	//----- nvinfo : EIATTR_MAXREG_COUNT
	.align		4
        /*000c*/ 	.byte	0x03, 0x1b
        /*000e*/ 	.short	0x00ff


	//----- nvinfo : EIATTR_EXTERNS
	.align		4
        /*0010*/ 	.byte	0x04, 0x0f
        /*0012*/ 	.short	(.L_14 - .L_13)


	//   ....[0]....
	.align		4
.L_13:
        /*0014*/ 	.word	index@(vprintf)


	//----- nvinfo : EIATTR_MERCURY_ISA_VERSION
	.align		4
.L_14:
        /*0018*/ 	.byte	0x03, 0x5f
        /*001a*/ 	.short	0x0101


	//----- nvinfo : EIATTR_VRC_CTA_INIT_COUNT
	.align		4
        /*001c*/ 	.byte	0x02, 0x4a
	.zero		1
	.zero		1


	//----- nvinfo : EIATTR_SYSCALL_OFFSETS
	.align		4
        /*0020*/ 	.byte	0x04, 0x46
        /*0022*/ 	.short	(.L_16 - .L_15)


	//   ....[0]....
.L_15:
        /*0024*/ 	.word	0x00001770


	//----- nvinfo : EIATTR_EXIT_INSTR_OFFSETS
	.align		4
.L_16:
        /*0028*/ 	.byte	0x04, 0x1c
        /*002a*/ 	.short	(.L_18 - .L_17)


	//   ....[0]....
.L_17:
        /*002c*/ 	.word	0x00001880


	//----- nvinfo : EIATTR_CRS_STACK_SIZE
	.align		4
.L_18:
        /*0030*/ 	.byte	0x04, 0x1e
        /*0032*/ 	.short	(.L_20 - .L_19)
.L_19:
        /*0034*/ 	.word	0x00000000


	//----- nvinfo : EIATTR_SW_WAR
	.align		4
.L_20:
        /*0038*/ 	.byte	0x04, 0x36
        /*003a*/ 	.short	(.L_22 - .L_21)
.L_21:
        /*003c*/ 	.word	0x00000008
.L_22:


//--------------------- .nv.callgraph             --------------------------
	.section	.nv.callgraph,"",@"SHT_CUDA_CALLGRAPH"
	.align	4
	.sectionentsize	8
	.align		4
        /*0000*/ 	.word	0x00000000
	.align		4
        /*0004*/ 	.word	0xffffffff
	.align		4
        /*0008*/ 	.word	index@(_Z10checkSeedsv)
	.align		4
        /*000c*/ 	.word	index@(vprintf)
	.align		4
        /*0010*/ 	.word	0x00000000
	.align		4
        /*0014*/ 	.word	0xfffffffe
	.align		4
        /*0018*/ 	.word	0x00000000
	.align		4
        /*001c*/ 	.word	0xfffffffd
	.align		4
        /*0020*/ 	.word	0x00000000
	.align		4
        /*0024*/ 	.word	0xfffffffc


//--------------------- .nv.constant4             --------------------------
	.section	.nv.constant4,"a",@progbits
	.align	8
	.align		8
.nv.constant4:
        /*0000*/ 	.dword	vprintf
	.align		8
        /*0008*/ 	.dword	$str
	.align		8
        /*0010*/ 	.dword	__cudart_i2opi_d
	.align		8
        /*0018*/ 	.dword	__cudart_sin_cos_coeffs


//--------------------- .text._Z10checkSeedsv     --------------------------
	.section	.text._Z10checkSeedsv,"ax",@progbits
	.align	128
        .global         _Z10checkSeedsv
        .type           _Z10checkSeedsv,@function
        .size           _Z10checkSeedsv,(.L_x_23 - _Z10checkSeedsv)
        .other          _Z10checkSeedsv,@"STO_CUDA_ENTRY STV_DEFAULT"
_Z10checkSeedsv:
.text._Z10checkSeedsv:
[----:B------:R-:W0:Y:S01]  /*0000*/  LDC R1, c[0x0][0x37c] ;  /* 0x0000df00ff017b82 */ /* 0x000e220000000800 */
[----:B------:R-:W1:Y:S07]  /*0010*/  S2R R18, SR_TID.X ;  /* 0x0000000000127919 */ /* 0x000e6e0000002100 */
[----:B------:R-:W1:Y:S01]  /*0020*/  S2UR UR6, SR_CTAID.X ;  /* 0x00000000000679c3 */ /* 0x000e620000002500 */
[----:B------:R-:W2:Y:S01]  /*0030*/  LDCU UR4, c[0x0][0x2f8] ;  /* 0x00005f00ff0477ac */ /* 0x000ea20008000800 */
[----:B0-----:R-:W-:-:S02]  /*0040*/  VIADD R1, R1, 0xffffffc0 ;  /* 0xffffffc001017836 */ /* 0x001fc40000000000 */
[----:B------:R-:W-:Y:S01]  /*0050*/  IMAD.MOV.U32 R17, RZ, RZ, RZ ;  /* 0x000000ffff117224 */ /* 0x000fe200078e00ff */
[----:B------:R-:W0:Y:S01]  /*0060*/  LDCU UR5, c[0x0][0x2fc] ;  /* 0x00005f80ff0577ac */ /* 0x000e220008000800 */
[----:B------:R-:W3:Y:S01]  /*0070*/  LDCU.64 UR36, c[0x0][0x358] ;  /* 0x00006b00ff2477ac */ /* 0x000ee20008000a00 */
[----:B--2---:R-:W-:-:S05]  /*0080*/  IADD3 R2, P0, PT, R1, UR4, RZ ;  /* 0x0000000401027c10 */ /* 0x004fca000ff1e0ff */
[----:B0-----:R-:W-:Y:S01]  /*0090*/  IMAD.X R16, RZ, RZ, UR5, P0 ;  /* 0x00000005ff107e24 */ /* 0x001fe200080e06ff */
[----:B-1-3--:R-:W-:-:S07]  /*00a0*/  LEA R18, R18, UR6, 0xa ;  /* 0x0000000612127c11 */ /* 0x00afce000f8e50ff */
.L_x_14:
[----:B------:R-:W-:Y:S01]  /*00b0*/  LOP3.LUT R5, R17, 0x5, RZ, 0x3c, !PT ;  /* 0x0000000511057812 */ /* 0x000fe200078e3cff */
[----:B------:R-:W-:Y:S01]  /*00c0*/  IMAD.MOV.U32 R6, RZ, RZ, 0xb ;  /* 0x0000000bff067424 */ /* 0x000fe200078e00ff */
[----:B------:R-:W-:Y:S01]  /*00d0*/  LOP3.LUT R4, R18, 0xdeece66d, RZ, 0x3c, !PT ;  /* 0xdeece66d12047812 */ /* 0x000fe200078e3cff */
[----:B------:R-:W-:Y:S02]  /*00e0*/  IMAD.MOV.U32 R7, RZ, RZ, 0x0 ;  /* 0x00000000ff077424 */ /* 0x000fe400078e00ff */
[----:B------:R-:W-:Y:S02]  /*00f0*/  HFMA2 R11, -RZ, RZ, 3.814697265625e-06, -0.00101947784423828125 ;  /* 0x0040942dff0b7431 */ /* 0x000fe400000001ff */
[----:B------:R-:W-:Y:S01]  /*0100*/  IMAD R3, R5, -0x21131993, RZ ;  /* 0xdeece66d05037824 */ /* 0x000fe200078e02ff */
[----:B------:R-:W-:Y:S01]  /*0110*/  UMOV UR4, 0x54442cfa ;  /* 0x54442cfa00047882 */ /* 0x000fe20000000000 */
[C---:B------:R-:W-:Y:S01]  /*0120*/  IMAD.WIDE.U32 R6, R4.reuse, -0x21131993, R6 ;  /* 0xdeece66d04067825 */ /* 0x040fe200078e0006 */
[----:B------:R-:W-:Y:S01]  /*0130*/  UMOV UR5, 0x400921fb ;  /* 0x400921fb00057882 */ /* 0x000fe20000000000 */
[----:B------:R-:W-:Y:S01]  /*0140*/  DMUL R24, RZ, +INF ;  /* 0x7ff00000ff187828 */ /* 0x000fe20000000000 */
[----:B------:R-:W-:Y:S01]  /*0150*/  BSSY.RECONVERGENT B0, `(.L_x_0) ;  /* 0x0000052000007945 */ /* 0x000fe20003800200 */
[----:B------:R-:W-:-:S02]  /*0160*/  IMAD R3, R4, 0x5, R3 ;  /* 0x0000000504037824 */ /* 0x000fc400078e0203 */
[----:B------:R-:W-:Y:S02]  /*0170*/  IMAD.MOV.U32 R12, RZ, RZ, 0x593d0000 ;  /* 0x593d0000ff0c7424 */ /* 0x000fe400078e00ff */
[----:B------:R-:W-:Y:S02]  /*0180*/  IMAD.IADD R7, R7, 0x1, R3 ;  /* 0x0000000107077824 */ /* 0x000fe400078e0203 */
[----:B------:R-:W-:Y:S02]  /*0190*/  IMAD.MOV.U32 R13, RZ, RZ, 0xaa8544e ;  /* 0x0aa8544eff0d7424 */ /* 0x000fe400078e00ff */
[----:B------:R-:W-:Y:S01]  /*01a0*/  IMAD.MOV.U32 R8, RZ, RZ, 0xb0000 ;  /* 0x000b0000ff087424 */ /* 0x000fe200078e00ff */
[----:B------:R-:W-:Y:S01]  /*01b0*/  LOP3.LUT R7, R7, 0xffff, RZ, 0xc0, !PT ;  /* 0x0000ffff07077812 */ /* 0x000fe200078ec0ff */
[----:B------:R-:W-:Y:S02]  /*01c0*/  IMAD.MOV.U32 R9, RZ, RZ, 0x0 ;  /* 0x00000000ff097424 */ /* 0x000fe400078e00ff */
[----:B------:R-:W-:-:S02]  /*01d0*/  IMAD.MOV.U32 R10, RZ, RZ, -0x19460000 ;  /* 0xe6ba0000ff0a7424 */ /* 0x000fc400078e00ff */
[C---:B------:R-:W-:Y:S01]  /*01e0*/  IMAD.HI.U32 R3, R4.reuse, -0x3b4b0000, R12 ;  /* 0xc4b5000004037827 */ /* 0x040fe200078e000c */
[----:B------:R-:W0:Y:S03]  /*01f0*/  I2F.F64.U64 R6, R6 ;  /* 0x0000000600067312 */ /* 0x000e260000301800 */
[----:B------:R-:W-:Y:S02]  /*0200*/  IMAD.MOV.U32 R12, RZ, RZ, -0x32fc0000 ;  /* 0xcd040000ff0c7424 */ /* 0x000fe400078e00ff */
[----:B------:R-:W-:Y:S02]  /*0210*/  IMAD.MOV.U32 R13, RZ, RZ, 0x2d3873c4 ;  /* 0x2d3873c4ff0d7424 */ /* 0x000fe400078e00ff */
[----:B------:R-:W-:Y:S01]  /*0220*/  IMAD.HI.U32 R0, R4, -0x19930000, R8 ;  /* 0xe66d000004007827 */ /* 0x000fe200078e0008 */
[----:B------:R-:W-:-:S03]  /*0230*/  MOV R8, 0x544e593d ;  /* 0x544e593d00087802 */ /* 0x000fc60000000f00 */
[----:B------:R-:W-:-:S04]  /*0240*/  IMAD.HI.U32 R10, R4, 0xa690000, R10 ;  /* 0x0a690000040a7827 */ /* 0x000fc800078e000a */
[----:B------:R-:W-:Y:S01]  /*0250*/  IMAD.MOV.U32 R9, RZ, RZ, 0x21280aa8 ;  /* 0x21280aa8ff097424 */ /* 0x000fe200078e00ff */
[----:B0-----:R-:W-:Y:S01]  /*0260*/  DMUL R6, R6, 7.1054273576010018587e-15 ;  /* 0x3d00000006067828 */ /* 0x001fe20000000000 */
[----:B------:R-:W-:Y:S02]  /*0270*/  IMAD R11, R5, -0x42f53b4b, RZ ;  /* 0xbd0ac4b5050b7824 */ /* 0x000fe400078e02ff */
[----:B------:R-:W-:-:S04]  /*0280*/  IMAD.HI.U32 R22, R4, 0x5f110000, R12 ;  /* 0x5f11000004167827 */ /* 0x000fc800078e000c */
[----:B------:R-:W-:Y:S01]  /*0290*/  IMAD R13, R5, 0xa690000, RZ ;  /* 0x0a690000050d7824 */ /* 0x000fe200078e02ff */
[----:B------:R-:W-:Y:S01]  /*02a0*/  DMUL R26, R6, UR4 ;  /* 0x00000004061a7c28 */ /* 0x000fe20008000000 */
[----:B------:R-:W-:-:S04]  /*02b0*/  IMAD.WIDE.U32 R8, R4, -0x42f53b4b, R8 ;  /* 0xbd0ac4b504087825 */ /* 0x000fc800078e0008 */
[C---:B------:R-:W-:Y:S02]  /*02c0*/  IMAD R15, R4.reuse, 0x20c0d498, R11 ;  /* 0x20c0d498040f7824 */ /* 0x040fe400078e020b */
[----:B------:R-:W-:Y:S02]  /*02d0*/  IMAD R13, R4, -0x44df4ba0, R13 ;  /* 0xbb20b460040d7824 */ /* 0x000fe400078e020d */
[----:B------:R-:W-:Y:S02]  /*02e0*/  IMAD.IADD R9, R9, 0x1, R15 ;  /* 0x0000000109097824 */ /* 0x000fe400078e020f */
[C---:B------:R-:W-:Y:S02]  /*02f0*/  IMAD R11, R5.reuse, -0x19930000, RZ ;  /* 0xe66d0000050b7824 */ /* 0x040fe400078e02ff */
[----:B------:R-:W-:Y:S01]  /*0300*/  IMAD R15, R5, -0x3b4b0000, RZ ;  /* 0xc4b50000050f7824 */ /* 0x000fe200078e02ff */
[----:B------:R-:W-:Y:S01]  /*0310*/  LOP3.LUT R9, R9, 0xffff, RZ, 0xc0, !PT ;  /* 0x0000ffff09097812 */ /* 0x000fe200078ec0ff */
[----:B------:R-:W-:-:S02]  /*0320*/  IMAD.IADD R10, R10, 0x1, R13 ;  /* 0x000000010a0a7824 */ /* 0x000fc400078e020d */
[----:B------:R-:W-:Y:S01]  /*0330*/  IMAD R5, R5, 0x5f110000, RZ ;  /* 0x5f11000005057824 */ /* 0x000fe200078e02ff */
[----:B------:R-:W0:Y:S01]  /*0340*/  I2F.F64.U64 R20, R8 ;  /* 0x0000000800147312 */ /* 0x000e220000301800 */
[C---:B------:R-:W-:Y:S01]  /*0350*/  IMAD R12, R4.reuse, 0x5deec, R11 ;  /* 0x0005deec040c7824 */ /* 0x040fe200078e020b */
[----:B------:R-:W-:Y:S01]  /*0360*/  IADD3 R11, P0, PT, RZ, R10, RZ ;  /* 0x0000000aff0b7210 */ /* 0x000fe20007f1e0ff */
[C---:B------:R-:W-:Y:S01]  /*0370*/  IMAD R5, R4.reuse, 0x32eb772c, R5 ;  /* 0x32eb772c04057824 */ /* 0x040fe200078e0205 */
[----:B------:R-:W-:Y:S01]  /*0380*/  SHF.R.S32.HI R13, RZ, 0x1f, R10 ;  /* 0x0000001fff0d7819 */ /* 0x000fe2000001140a */
[----:B------:R-:W-:Y:S02]  /*0390*/  IMAD R15, R4, -0x2b6742f6, R15 ;  /* 0xd498bd0a040f7824 */ /* 0x000fe400078e020f */
[----:B------:R-:W-:Y:S01]  /*03a0*/  IMAD.MOV.U32 R4, RZ, RZ, 0x0 ;  /* 0x00000000ff047424 */ /* 0x000fe200078e00ff */
[----:B------:R-:W-:Y:S01]  /*03b0*/  IADD3 R22, PT, PT, R22, R5, RZ ;  /* 0x0000000516167210 */ /* 0x000fe20007ffe0ff */
[----:B------:R-:W-:Y:S01]  /*03c0*/  IMAD.MOV.U32 R5, RZ, RZ, 0x3d400000 ;  /* 0x3d400000ff057424 */ /* 0x000fe200078e00ff */
[----:B------:R-:W-:Y:S01]  /*03d0*/  IADD3.X R0, PT, PT, R13, R0, R12, P0, !PT ;  /* 0x000000000d007210 */ /* 0x000fe200007fe40c */
[----:B------:R-:W-:Y:S01]  /*03e0*/  DSETP.NEU.AND P0, PT, R26, +INF , PT ;  /* 0x7ff000001a00742a */ /* 0x000fe20003f0d000 */
[----:B------:R-:W-:Y:S01]  /*03f0*/  SHF.R.S32.HI R10, RZ, 0x1f, R22 ;  /* 0x0000001fff0a7819 */ /* 0x000fe20000011416 */
[----:B------:R-:W-:Y:S01]  /*0400*/  IMAD.MOV.U32 R23, RZ, RZ, 0x1 ;  /* 0x00000001ff177424 */ /* 0x000fe200078e00ff */
[----:B------:R-:W-:Y:S01]  /*0410*/  IADD3 R22, P1, PT, RZ, R22, RZ ;  /* 0x00000016ff167210 */ /* 0x000fe20007f3e0ff */
[----:B0-----:R-:W-:Y:S01]  /*0420*/  DFMA R20, R20, R4, 40 ;  /* 0x404400001414742b */ /* 0x001fe20000000004 */
[----:B------:R-:W-:-:S02]  /*0430*/  IMAD.MOV.U32 R32, RZ, RZ, R24 ;  /* 0x000000ffff207224 */ /* 0x000fc400078e0018 */
[----:B------:R-:W-:Y:S01]  /*0440*/  IADD3.X R19, PT, PT, R10, R3, R15, P1, !PT ;  /* 0x000000030a137210 */ /* 0x000fe20000ffe40f */
[----:B------:R-:W-:Y:S01]  /*0450*/  IMAD.MOV.U32 R33, RZ, RZ, R25 ;  /* 0x000000ffff217224 */ /* 0x000fe200078e0019 */
[----:B------:R-:W-:Y:S02]  /*0460*/  LEA.HI R3, P1, R0, R11, RZ, 0x1 ;  /* 0x0000000b00037211 */ /* 0x000fe400078308ff */
[----:B------:R-:W-:Y:S02]  /*0470*/  LEA.HI R22, P2, R19, R22, RZ, 0x1 ;  /* 0x0000001613167211 */ /* 0x000fe400078508ff */
[----:B------:R-:W-:Y:S02]  /*0480*/  IADD3.X R0, PT, PT, RZ, R0, RZ, P1, !PT ;  /* 0x00000000ff007210 */ /* 0x000fe40000ffe4ff */
[----:B------:R-:W-:Y:S01]  /*0490*/  LOP3.LUT R3, R3, 0xfffffffe, RZ, 0xc0, !PT ;  /* 0xfffffffe03037812 */ /* 0x000fe200078ec0ff */
[----:B------:R-:W-:Y:S01]  /*04a0*/  IMAD.X R19, RZ, RZ, R19, P2 ;  /* 0x000000ffff137224 */ /* 0x000fe200010e0613 */
[----:B------:R-:W-:Y:S01]  /*04b0*/  LOP3.LUT R22, R22, 0xfffffffe, RZ, 0xc0, !PT ;  /* 0xfffffffe16167812 */ /* 0x000fe200078ec0ff */
[----:B------:R-:W-:Y:S06]  /*04c0*/  @!P0 BRA `(.L_x_1) ;  /* 0x0000000000688947 */ /* 0x000fec0003800000 */
[----:B------:R-:W-:Y:S01]  /*04d0*/  UMOV UR4, 0x6dc9c883 ;  /* 0x6dc9c88300047882 */ /* 0x000fe20000000000 */
[----:B------:R-:W-:Y:S01]  /*04e0*/  UMOV UR5, 0x3fe45f30 ;  /* 0x3fe45f3000057882 */ /* 0x000fe20000000000 */
[C---:B------:R-:W-:Y:S01]  /*04f0*/  DSETP.GE.AND P0, PT, R26.reuse, 2.14748364800000000000e+09, PT ;  /* 0x41e000001a00742a */ /* 0x040fe20003f06000 */
[----:B------:R-:W-:Y:S01]  /*0500*/  BSSY.RECONVERGENT B1, `(.L_x_2) ;  /* 0x0000015000017945 */ /* 0x000fe20003800200 */
[----:B------:R-:W-:Y:S01]  /*0510*/  DMUL R4, R26, UR4 ;  /* 0x000000041a047c28 */ /* 0x000fe20008000000 */
[----:B------:R-:W-:Y:S01]  /*0520*/  UMOV UR4, 0x54442d18 ;  /* 0x54442d1800047882 */ /* 0x000fe20000000000 */
[----:B------:R-:W-:-:S08]  /*0530*/  UMOV UR5, 0x3ff921fb ;  /* 0x3ff921fb00057882 */ /* 0x000fd00000000000 */
[----:B------:R-:W0:Y:S08]  /*0540*/  F2I.F64 R4, R4 ;  /* 0x0000000400047311 */ /* 0x000e300000301100 */
[----:B0-----:R-:W0:Y:S02]  /*0550*/  I2F.F64 R32, R4 ;  /* 0x0000000400207312 */ /* 0x001e240000201c00 */
[----:B0-----:R-:W-:Y:S01]  /*0560*/  DFMA R6, R32, -UR4, R26 ;  /* 0x8000000420067c2b */ /* 0x001fe2000800001a */
[----:B------:R-:W-:Y:S01]  /*0570*/  UMOV UR4, 0x33145c00 ;  /* 0x33145c0000047882 */ /* 0x000fe20000000000 */
[----:B------:R-:W-:-:S06]  /*0580*/  UMOV UR5, 0x3c91a626 ;  /* 0x3c91a62600057882 */ /* 0x000fcc0000000000 */
[----:B------:R-:W-:Y:S01]  /*0590*/  DFMA R6, R32, -UR4, R6 ;  /* 0x8000000420067c2b */ /* 0x000fe20008000006 */
[----:B------:R-:W-:Y:S01]  /*05a0*/  UMOV UR4, 0x252049c0 ;  /* 0x252049c000047882 */ /* 0x000fe20000000000 */
[----:B------:R-:W-:-:S06]  /*05b0*/  UMOV UR5, 0x397b839a ;  /* 0x397b839a00057882 */ /* 0x000fcc0000000000 */
[----:B------:R-:W-:Y:S01]  /*05c0*/  DFMA R32, R32, -UR4, R6 ;  /* 0x8000000420207c2b */ /* 0x000fe20008000006 */
[----:B------:R-:W-:Y:S10]  /*05d0*/  @!P0 BRA `(.L_x_3) ;  /* 0x00000000001c8947 */ /* 0x000ff40003800000 */
[----:B------:R-:W-:Y:S01]  /*05e0*/  IMAD.MOV.U32 R12, RZ, RZ, R26 ;  /* 0x000000ffff0c7224 */ /* 0x000fe200078e001a */
[----:B------:R-:W-:Y:S01]  /*05f0*/  MOV R4, 0x620 ;  /* 0x0000062000047802 */ /* 0x000fe20000000f00 */
[----:B------:R-:W-:-:S07]  /*0600*/  IMAD.MOV.U32 R5, RZ, RZ, R27 ;  /* 0x000000ffff057224 */ /* 0x000fce00078e001b */
[----:B------:R-:W-:Y:S05]  /*0610*/  CALL.REL.NOINC `($_Z10checkSeedsv$__internal_trig_reduction_slowpathd) ;  /* 0x00000010009c7944 */ /* 0x000fea0003c00000 */
[----:B------:R-:W-:Y:S01]  /*0620*/  IMAD.MOV.U32 R4, RZ, RZ, R7 ;  /* 0x000000ffff047224 */ /* 0x000fe200078e0007 */
[----:B------:R-:W-:Y:S01]  /*0630*/  MOV R33, R13 ;  /* 0x0000000d00217202 */ /* 0x000fe20000000f00 */
[----:B------:R-:W-:-:S07]  /*0640*/  IMAD.MOV.U32 R32, RZ, RZ, R12 ;  /* 0x000000ffff207224 */ /* 0x000fce00078e000c */
.L_x_3:
[----:B------:R-:W-:Y:S05]  /*0650*/  BSYNC.RECONVERGENT B1 ;  /* 0x0000000000017941 */ /* 0x000fea0003800200 */
.L_x_2:
[----:B------:R-:W-:-:S07]  /*0660*/  VIADD R23, R4, 0x1 ;  /* 0x0000000104177836 */ /* 0x000fce0000000000 */
.L_x_1:
[----:B------:R-:W-:Y:S05]  /*0670*/  BSYNC.RECONVERGENT B0 ;  /* 0x0000000000007941 */ /* 0x000fea0003800200 */
.L_x_0:
[----:B------:R-:W0:Y:S01]  /*0680*/  LDCU.64 UR4, c[0x4][0x18] ;  /* 0x01000300ff0477ac */ /* 0x000e220008000a00 */
[----:B------:R-:W-:-:S05]  /*0690*/  IMAD.SHL.U32 R4, R23, 0x40, RZ ;  /* 0x0000004017047824 */ /* 0x000fca00078e00ff */
[----:B------:R-:W-:-:S04]  /*06a0*/  LOP3.LUT R4, R4, 0x40, RZ, 0xc0, !PT ;  /* 0x0000004004047812 */ /* 0x000fc800078ec0ff */
[----:B0-----:R-:W-:-:S05]  /*06b0*/  IADD3 R34, P0, PT, R4, UR4, RZ ;  /* 0x0000000404227c10 */ /* 0x001fca000ff1e0ff */
[----:B------:R-:W-:-:S05]  /*06c0*/  IMAD.X R35, RZ, RZ, UR5, P0 ;  /* 0x00000005ff237e24 */ /* 0x000fca00080e06ff */
[----:B------:R-:W2:Y:S04]  /*06d0*/  LDG.E.128.CONSTANT R4, desc[UR36][R34.64] ;  /* 0x0000002422047981 */ /* 0x000ea8000c1e9d00 */
[----:B------:R-:W3:Y:S04]  /*06e0*/  LDG.E.128.CONSTANT R8, desc[UR36][R34.64+0x10] ;  /* 0x0000102422087981 */ /* 0x000ee8000c1e9d00 */
[----:B------:R-:W4:Y:S01]  /*06f0*/  LDG.E.128.CONSTANT R12, desc[UR36][R34.64+0x20] ;  /* 0x00002024220c7981 */ /* 0x000f22000c1e9d00 */
[----:B------:R-:W-:Y:S01]  /*0700*/  LOP3.LUT R28, R23, 0x1, RZ, 0xc0, !PT ;  /* 0x00000001171c7812 */ /* 0x000fe200078ec0ff */
[----:B------:R-:W-:Y:S01]  /*0710*/  IMAD.MOV.U32 R29, RZ, RZ, 0x3da8ff83 ;  /* 0x3da8ff83ff1d7424 */ /* 0x000fe200078e00ff */
[----:B------:R-:W-:Y:S01]  /*0720*/  DMUL R30, R32, R32 ;  /* 0x00000020201e7228 */ /* 0x000fe20000000000 */
[----:B------:R-:W-:Y:S01]  /*0730*/  BSSY.RECONVERGENT B0, `(.L_x_4) ;  /* 0x0000033000007945 */ /* 0x000fe20003800200 */
[----:B------:R-:W-:Y:S01]  /*0740*/  ISETP.NE.U32.AND P0, PT, R28, 0x1, PT ;  /* 0x000000011c00780c */ /* 0x000fe20003f05070 */
[----:B------:R-:W-:-:S03]  /*0750*/  IMAD.MOV.U32 R28, RZ, RZ, 0x20fd8164 ;  /* 0x20fd8164ff1c7424 */ /* 0x000fc600078e00ff */
[----:B------:R-:W-:Y:S02]  /*0760*/  FSEL R29, -R29, 0.11223486810922622681, !P0 ;  /* 0x3de5db651d1d7808 */ /* 0x000fe40004000100 */
[----:B------:R-:W-:-:S06]  /*0770*/  FSEL R28, R28, -8.06006814911005101289e+34, !P0 ;  /* 0xf9785eba1c1c7808 */ /* 0x000fcc0004000000 */
[----:B--2---:R-:W-:-:S08]  /*0780*/  DFMA R4, R30, R28, R4 ;  /* 0x0000001c1e04722b */ /* 0x004fd00000000004 */
[----:B------:R-:W-:-:S08]  /*0790*/  DFMA R4, R30, R4, R6 ;  /* 0x000000041e04722b */ /* 0x000fd00000000006 */
[----:B---3--:R-:W-:-:S08]  /*07a0*/  DFMA R4, R30, R4, R8 ;  /* 0x000000041e04722b */ /* 0x008fd00000000008 */
[----:B------:R-:W-:-:S08]  /*07b0*/  DFMA R4, R30, R4, R10 ;  /* 0x000000041e04722b */ /* 0x000fd0000000000a */
[----:B----4-:R-:W-:-:S08]  /*07c0*/  DFMA R4, R30, R4, R12 ;  /* 0x000000041e04722b */ /* 0x010fd0000000000c */
[----:B------:R-:W-:-:S08]  /*07d0*/  DFMA R4, R30, R4, R14 ;  /* 0x000000041e04722b */ /* 0x000fd0000000000e */
[----:B------:R-:W-:Y:S02]  /*07e0*/  DFMA R6, R4, R32, R32 ;  /* 0x000000200406722b */ /* 0x000fe40000000020 */
[----:B------:R-:W-:Y:S01]  /*07f0*/  DFMA R4, R30, R4, 1 ;  /* 0x3ff000001e04742b */ /* 0x000fe20000000004 */
[----:B------:R-:W-:-:S09]  /*0800*/  IMAD.MOV.U32 R30, RZ, RZ, RZ ;  /* 0x000000ffff1e7224 */ /* 0x000fd200078e00ff */
[----:B------:R-:W-:Y:S02]  /*0810*/  FSEL R6, R4, R6, !P0 ;  /* 0x0000000604067208 */ /* 0x000fe40004000000 */
[----:B------:R-:W-:Y:S02]  /*0820*/  FSEL R7, R5, R7, !P0 ;  /* 0x0000000705077208 */ /* 0x000fe40004000000 */
[----:B------:R-:W-:-:S04]  /*0830*/  LOP3.LUT P0, RZ, R23, 0x2, RZ, 0xc0, !PT ;  /* 0x0000000217ff7812 */ /* 0x000fc8000780c0ff */
[----:B------:R-:W-:-:S10]  /*0840*/  DADD R4, RZ, -R6 ;  /* 0x00000000ff047229 */ /* 0x000fd40000000806 */
[----:B------:R-:W-:Y:S01]  /*0850*/  FSEL R4, R6, R4, !P0 ;  /* 0x0000000406047208 */ /* 0x000fe20004000000 */
[----:B------:R-:W-:Y:S01]  /*0860*/  IMAD.MOV.U32 R6, RZ, RZ, RZ ;  /* 0x000000ffff067224 */ /* 0x000fe200078e00ff */
[----:B------:R-:W-:Y:S01]  /*0870*/  FSEL R5, R7, R5, !P0 ;  /* 0x0000000507057208 */ /* 0x000fe20004000000 */
[----:B------:R-:W-:Y:S01]  /*0880*/  DSETP.NEU.AND P0, PT, R26, +INF , PT ;  /* 0x7ff000001a00742a */ /* 0x000fe20003f0d000 */
[----:B------:R-:W-:-:S04]  /*0890*/  MOV R7, 0x3fe00000 ;  /* 0x3fe0000000077802 */ /* 0x000fc80000000f00 */
[----:B------:R-:W-:-:S10]  /*08a0*/  DMUL R4, R20, R4 ;  /* 0x0000000414047228 */ /* 0x000fd40000000000 */
[----:B------:R-:W-:-:S06]  /*08b0*/  LOP3.LUT R7, R7, 0x80000000, R5, 0xb8, !PT ;  /* 0x8000000007077812 */ /* 0x000fcc00078eb805 */
[----:B------:R-:W-:-:S06]  /*08c0*/  DADD.RZ R4, R4, R6 ;  /* 0x0000000004047229 */ /* 0x000fcc000000c006 */
[----:B------:R0:W1:Y:S01]  /*08d0*/  F2I.F64.TRUNC R23, R4 ;  /* 0x0000000400177311 */ /* 0x000062000030d100 */
[----:B------:R-:W-:Y:S05]  /*08e0*/  @!P0 BRA `(.L_x_5) ;  /* 0x00000000005c8947 */ /* 0x000fea0003800000 */
[----:B------:R-:W-:Y:S01]  /*08f0*/  UMOV UR4, 0x6dc9c883 ;  /* 0x6dc9c88300047882 */ /* 0x000fe20000000000 */
[----:B------:R-:W-:Y:S01]  /*0900*/  UMOV UR5, 0x3fe45f30 ;  /* 0x3fe45f3000057882 */ /* 0x000fe20000000000 */
[C---:B------:R-:W-:Y:S02]  /*0910*/  DSETP.GE.AND P0, PT, R26.reuse, 2.14748364800000000000e+09, PT ;  /* 0x41e000001a00742a */ /* 0x040fe40003f06000 */
[----:B------:R-:W-:Y:S01]  /*0920*/  DMUL R30, R26, UR4 ;  /* 0x000000041a1e7c28 */ /* 0x000fe20008000000 */
[----:B------:R-:W-:Y:S01]  /*0930*/  UMOV UR4, 0x54442d18 ;  /* 0x54442d1800047882 */ /* 0x000fe20000000000 */
[----:B------:R-:W-:-:S08]  /*0940*/  UMOV UR5, 0x3ff921fb ;  /* 0x3ff921fb00057882 */ /* 0x000fd00000000000 */
[----:B------:R-:W2:Y:S08]  /*0950*/  F2I.F64 R30, R30 ;  /* 0x0000001e001e7311 */ /* 0x000eb00000301100 */
[----:B--2---:R-:W0:Y:S02]  /*0960*/  I2F.F64 R24, R30 ;  /* 0x0000001e00187312 */ /* 0x004e240000201c00 */
        /* <DEDUP_REMOVED lines=11> */
[----:B-1----:R-:W-:Y:S05]  /*0a20*/  CALL.REL.NOINC `($_Z10checkSeedsv$__internal_trig_reduction_slowpathd) ;  /* 0x0000000c00987944 */ /* 0x002fea0003c00000 */
[----:B------:R-:W-:Y:S01]  /*0a30*/  IMAD.MOV.U32 R30, RZ, RZ, R7 ;  /* 0x000000ffff1e7224 */ /* 0x000fe200078e0007 */
[----:B------:R-:W-:Y:S01]  /*0a40*/  MOV R24, R12 ;  /* 0x0000000c00187202 */ /* 0x000fe20000000f00 */
[----:B------:R-:W-:-:S07]  /*0a50*/  IMAD.MOV.U32 R25, RZ, RZ, R13 ;  /* 0x000000ffff197224 */ /* 0x000fce00078e000d */
.L_x_5:
[----:B------:R-:W-:Y:S05]  /*0a60*/  BSYNC.RECONVERGENT B0 ;  /* 0x0000000000007941 */ /* 0x000fea0003800200 */
.L_x_4:
[----:B------:R-:W2:Y:S01]  /*0a70*/  LDCU.64 UR4, c[0x4][0x18] ;  /* 0x01000300ff0477ac */ /* 0x000ea20008000a00 */
[----:B0-----:R-:W-:-:S05]  /*0a80*/  IMAD.SHL.U32 R4, R30, 0x40, RZ ;  /* 0x000000401e047824 */ /* 0x001fca00078e00ff */
[----:B------:R-:W-:-:S04]  /*0a90*/  LOP3.LUT R4, R4, 0x40, RZ, 0xc0, !PT ;  /* 0x0000004004047812 */ /* 0x000fc800078ec0ff */
[----:B--2---:R-:W-:-:S05]  /*0aa0*/  IADD3 R32, P0, PT, R4, UR4, RZ ;  /* 0x0000000404207c10 */ /* 0x004fca000ff1e0ff */
        /* <DEDUP_REMOVED lines=20> */
[----:B-1----:R-:W-:-:S09]  /*0bf0*/  VIADD R28, R23, 0x6 ;  /* 0x00000006171c7836 */ /* 0x002fd20000000000 */
[----:B------:R-:W-:Y:S02]  /*0c00*/  FSEL R6, R4, R24, !P0 ;  /* 0x0000001804067208 */ /* 0x000fe40004000000 */
[----:B------:R-:W-:Y:S01]  /*0c10*/  FSEL R7, R5, R25, !P0 ;  /* 0x0000001905077208 */ /* 0x000fe20004000000 */
[----:B------:R-:W-:Y:S01]  /*0c20*/  VIADD R25, R23, 0xfffffffa ;  /* 0xfffffffa17197836 */ /* 0x000fe20000000000 */
[----:B------:R-:W-:Y:S02]  /*0c30*/  LOP3.LUT P0, RZ, R30, 0x2, RZ, 0xc0, !PT ;  /* 0x000000021eff7812 */ /* 0x000fe4000780c0ff */
[----:B------:R-:W-:Y:S02]  /*0c40*/  IADD3 R30, P1, PT, R3, 0x1, RZ ;  /* 0x00000001031e7810 */ /* 0x000fe40007f3e0ff */
[----:B------:R-:W-:-:S03]  /*0c50*/  DADD R4, RZ, -R6 ;  /* 0x00000000ff047229 */ /* 0x000fc60000000806 */
[----:B------:R-:W-:-:S07]  /*0c60*/  IMAD.X R34, RZ, RZ, R0, P1 ;  /* 0x000000ffff227224 */ /* 0x000fce00008e0600 */
[----:B------:R-:W-:Y:S02]  /*0c70*/  FSEL R4, R6, R4, !P0 ;  /* 0x0000000406047208 */ /* 0x000fe40004000000 */
[----:B------:R-:W-:Y:S02]  /*0c80*/  FSEL R5, R7, R5, !P0 ;  /* 0x0000000507057208 */ /* 0x000fe40004000000 */
[----:B------:R-:W-:-:S04]  /*0c90*/  IADD3 R27, P0, PT, R22, 0x1, RZ ;  /* 0x00000001161b7810 */ /* 0x000fc80007f1e0ff */
[----:B------:R-:W-:Y:S01]  /*0ca0*/  DMUL R20, R20, R4 ;  /* 0x0000000414147228 */ /* 0x000fe20000000000 */
[----:B------:R-:W-:Y:S01]  /*0cb0*/  IMAD.X R19, RZ, RZ, R19, P0 ;  /* 0x000000ffff137224 */ /* 0x000fe200000e0613 */
[----:B------:R-:W-:Y:S01]  /*0cc0*/  MOV R5, 0x3fe00000 ;  /* 0x3fe0000000057802 */ /* 0x000fe20000000f00 */
[----:B------:R-:W-:-:S07]  /*0cd0*/  IMAD.MOV.U32 R4, RZ, RZ, RZ ;  /* 0x000000ffff047224 */ /* 0x000fce00078e00ff */
[----:B------:R-:W-:-:S06]  /*0ce0*/  LOP3.LUT R5, R5, 0x80000000, R21, 0xb8, !PT ;  /* 0x8000000005057812 */ /* 0x000fcc00078eb815 */
[----:B------:R-:W-:-:S06]  /*0cf0*/  DADD.RZ R4, R20, R4 ;  /* 0x0000000014047229 */ /* 0x000fcc000000c004 */
[----:B------:R-:W0:Y:S02]  /*0d00*/  F2I.F64.TRUNC R26, R4 ;  /* 0x00000004001a7311 */ /* 0x000e24000030d100 */
[----:B0-----:R-:W-:-:S07]  /*0d10*/  IADD3 R33, PT, PT, R26, 0x6, RZ ;  /* 0x000000061a217810 */ /* 0x001fce0007ffe0ff */
.L_x_13:
[----:B------:R-:W-:Y:S01]  /*0d20*/  SHF.R.S32.HI R3, RZ, 0x1f, R25 ;  /* 0x0000001fff037819 */ /* 0x000fe20000011419 */
[-C--:B------:R-:W-:Y:S01]  /*0d30*/  IMAD R0, R34, R25.reuse, RZ ;  /* 0x0000001922007224 */ /* 0x080fe200078e02ff */
[----:B------:R-:W-:Y:S01]  /*0d40*/  BSSY.RECONVERGENT B7, `(.L_x_7) ;  /* 0x00000aa000077945 */ /* 0x000fe20003800200 */
[----:B------:R-:W-:-:S04]  /*0d50*/  IMAD.WIDE.U32 R22, R30, R25, RZ ;  /* 0x000000191e167225 */ /* 0x000fc800078e00ff */
[----:B------:R-:W-:Y:S02]  /*0d60*/  IMAD R3, R3, R30, R0 ;  /* 0x0000001e03037224 */ /* 0x000fe400078e0200 */
[----:B------:R-:W-:Y:S02]  /*0d70*/  VIADD R32, R26, 0xfffffffa ;  /* 0xfffffffa1a207836 */ /* 0x000fe40000000000 */
[----:B------:R-:W-:Y:S02]  /*0d80*/  IMAD.MOV.U32 R31, RZ, RZ, R26 ;  /* 0x000000ffff1f7224 */ /* 0x000fe400078e001a */
[----:B------:R-:W-:-:S07]  /*0d90*/  IMAD.IADD R29, R23, 0x1, R3 ;  /* 0x00000001171d7824 */ /* 0x000fce00078e0203 */
.L_x_12:
[----:B------:R-:W-:Y:S01]  /*0da0*/  SHF.R.S32.HI R0, RZ, 0x1f, R32 ;  /* 0x0000001fff007819 */ /* 0x000fe20000011420 */
[----:B------:R-:W-:Y:S01]  /*0db0*/  IMAD R3, R19, R32, RZ ;  /* 0x0000002013037224 */ /* 0x000fe200078e02ff */
[----:B------:R-:W-:Y:S01]  /*0dc0*/  BSSY.RECONVERGENT B0, `(.L_x_8) ;  /* 0x0000089000007945 */ /* 0x000fe20003800200 */
[----:B------:R-:W-:Y:S02]  /*0dd0*/  IMAD.MOV.U32 R4, RZ, RZ, R22 ;  /* 0x000000ffff047224 */ /* 0x000fe400078e0016 */
[----:B------:R-:W-:Y:S02]  /*0de0*/  IMAD.MOV.U32 R5, RZ, RZ, R29 ;  /* 0x000000ffff057224 */ /* 0x000fe400078e001d */
[-C--:B------:R-:W-:Y:S02]  /*0df0*/  IMAD R3, R0, R27.reuse, R3 ;  /* 0x0000001b00037224 */ /* 0x080fe400078e0203 */
[----:B------:R-:W-:-:S04]  /*0e00*/  IMAD.WIDE.U32 R6, R32, R27, R4 ;  /* 0x0000001b20067225 */ /* 0x000fc800078e0004 */
[----:B------:R-:W-:Y:S01]  /*0e10*/  IMAD.MOV.U32 R4, RZ, RZ, 0x5d1fff63 ;  /* 0x5d1fff63ff047424 */ /* 0x000fe200078e00ff */
[----:B------:R-:W-:Y:S01]  /*0e20*/  IADD3 R0, PT, PT, R7, R3, RZ ;  /* 0x0000000307007210 */ /* 0x000fe20007ffe0ff */
[----:B------:R-:W-:Y:S01]  /*0e30*/  IMAD.MOV.U32 R5, RZ, RZ, 0xfb8 ;  /* 0x00000fb8ff057424 */ /* 0x000fe200078e00ff */
[----:B------:R-:W-:Y:S01]  /*0e40*/  LOP3.LUT R7, R18, 0xdeece66d, R6, 0x96, !PT ;  /* 0xdeece66d12077812 */ /* 0x000fe200078e9606 */
[----:B------:R-:W-:Y:S01]  /*0e50*/  IMAD.MOV.U32 R24, RZ, RZ, RZ ;  /* 0x000000ffff187224 */ /* 0x000fe200078e00ff */
[----:B------:R-:W-:-:S03]  /*0e60*/  LOP3.LUT R0, R17, 0x5, R0, 0x96, !PT ;  /* 0x0000000511007812 */ /* 0x000fc600078e9600 */
[----:B------:R-:W-:-:S04]  /*0e70*/  IMAD.WIDE.U32 R4, R7, 0x77955cd, R4 ;  /* 0x077955cd07047825 */ /* 0x000fc800078e0004 */
[----:B------:R-:W-:Y:S01]  /*0e80*/  IMAD R0, R0, 0x77955cd, RZ ;  /* 0x077955cd00007824 */ /* 0x000fe200078e02ff */
[----:B------:R-:W-:-:S03]  /*0e90*/  ISETP.GE.U32.AND P0, PT, R4, 0x66666667, PT ;  /* 0x666666670400780c */ /* 0x000fc60003f06070 */
[----:B------:R-:W-:-:S04]  /*0ea0*/  IMAD R7, R7, 0x7108, R0 ;  /* 0x0000710807077824 */ /* 0x000fc800078e0200 */
[----:B------:R-:W-:-:S05]  /*0eb0*/  IMAD.IADD R7, R5, 0x1, R7 ;  /* 0x0000000105077824 */ /* 0x000fca00078e0207 */
[----:B------:R-:W-:-:S04]  /*0ec0*/  LOP3.LUT R0, R7, 0xffff, RZ, 0xc0, !PT ;  /* 0x0000ffff07007812 */ /* 0x000fc800078ec0ff */
[----:B------:R-:W-:-:S13]  /*0ed0*/  ISETP.GE.U32.AND.EX P0, PT, R0, 0xe666, PT, P0 ;  /* 0x0000e6660000780c */ /* 0x000fda0003f06100 */
[----:B------:R-:W-:Y:S05]  /*0ee0*/  @!P0 BRA `(.L_x_9) ;  /* 0x0000000400d88947 */ /* 0x000fea0003800000 */
[----:B------:R-:W-:Y:S01]  /*0ef0*/  IMAD R3, R7, -0x21131993, RZ ;  /* 0xdeece66d07037824 */ /* 0x000fe200078e02ff */
[----:B------:R-:W-:Y:S01]  /*0f00*/  MOV R11, 0x0 ;  /* 0x00000000000b7802 */ /* 0x000fe20000000f00 */
[----:B------:R-:W-:Y:S02]  /*0f10*/  IMAD.MOV.U32 R10, RZ, RZ, 0xb ;  /* 0x0000000bff0a7424 */ /* 0x000fe400078e00ff */
[C---:B------:R-:W-:Y:S02]  /*0f20*/  IMAD R3, R4.reuse, 0x5, R3 ;  /* 0x0000000504037824 */ /* 0x040fe400078e0203 */
[----:B------:R-:W-:-:S04]  /*0f30*/  IMAD.WIDE.U32 R4, R4, -0x21131993, R10 ;  /* 0xdeece66d04047825 */ /* 0x000fc800078e000a */
[----:B------:R-:W-:Y:S01]  /*0f40*/  IMAD.IADD R0, R5, 0x1, R3 ;  /* 0x0000000105007824 */ /* 0x000fe200078e0203 */
[----:B------:R-:W-:-:S04]  /*0f50*/  ISETP.GE.U32.AND P0, PT, R4, 0x66666667, PT ;  /* 0x666666670400780c */ /* 0x000fc80003f06070 */
[----:B------:R-:W-:-:S04]  /*0f60*/  LOP3.LUT R3, R0, 0xffff, RZ, 0xc0, !PT ;  /* 0x0000ffff00037812 */ /* 0x000fc800078ec0ff */
[----:B------:R-:W-:-:S13]  /*0f70*/  ISETP.GE.U32.AND.EX P0, PT, R3, 0xe666, PT, P0 ;  /* 0x0000e6660300780c */ /* 0x000fda0003f06100 */
[----:B------:R-:W-:Y:S05]  /*0f80*/  @!P0 BRA `(.L_x_9) ;  /* 0x0000000400b08947 */ /* 0x000fea0003800000 */
[----:B------:R-:W-:Y:S02]  /*0f90*/  IMAD R3, R0, -0x4b9ff597, RZ ;  /* 0xb4600a6900037824 */ /* 0x000fe400078e02ff */
[----:B------:R-:W-:Y:S02]  /*0fa0*/  IMAD.MOV.U32 R6, RZ, RZ, -0x6bd21946 ;  /* 0x942de6baff067424 */ /* 0x000fe400078e00ff */
[----:B------:R-:W-:Y:S02]  /*0fb0*/  IMAD.MOV.U32 R7, RZ, RZ, 0x40 ;  /* 0x00000040ff077424 */ /* 0x000fe400078e00ff */
[C---:B------:R-:W-:Y:S02]  /*0fc0*/  IMAD R3, R4.reuse, 0x7760bb20, R3 ;  /* 0x7760bb2004037824 */ /* 0x040fe400078e0203 */
[----:B------:R-:W-:-:S04]  /*0fd0*/  IMAD.WIDE.U32 R6, R4, -0x4b9ff597, R6 ;  /* 0xb4600a6904067825 */ /* 0x000fc800078e0006 */
[----:B------:R-:W-:Y:S02]  /*0fe0*/  IMAD.IADD R3, R7, 0x1, R3 ;  /* 0x0000000107037824 */ /* 0x000fe400078e0203 */
[----:B------:R-:W-:Y:S01]  /*0ff0*/  HFMA2 R7, -RZ, RZ, 0.01007080078125, 0.00020313262939453125 ;  /* 0x21280aa8ff077431 */ /* 0x000fe200000001ff */
[----:B------:R-:W-:Y:S01]  /*1000*/  ISETP.GT.U32.AND P0, PT, R6, 0x66666666, PT ;  /* 0x666666660600780c */ /* 0x000fe20003f04070 */
[C---:B------:R-:W-:Y:S02]  /*1010*/  IMAD R5, R0.reuse, -0x21131993, RZ ;  /* 0xdeece66d00057824 */ /* 0x040fe400078e02ff */
[----:B------:R-:W-:Y:S01]  /*1020*/  IMAD R13, R0, -0x42f53b4b, RZ ;  /* 0xbd0ac4b5000d7824 */ /* 0x000fe200078e02ff */
[----:B------:R-:W-:Y:S01]  /*1030*/  LOP3.LUT R3, R3, 0xffff, RZ, 0xc0, !PT ;  /* 0x0000ffff03037812 */ /* 0x000fe200078ec0ff */
[----:B------:R-:W-:Y:S02]  /*1040*/  IMAD.MOV.U32 R6, RZ, RZ, 0x544e593d ;  /* 0x544e593dff067424 */ /* 0x000fe400078e00ff */
[----:B------:R-:W-:Y:S01]  /*1050*/  IMAD.WIDE.U32 R10, R4, -0x21131993, R10 ;  /* 0xdeece66d040a7825 */ /* 0x000fe200078e000a */
[----:B------:R-:W-:-:S03]  /*1060*/  ISETP.GT.U32.AND.EX P0, PT, R3, 0xe666, PT, P0 ;  /* 0x0000e6660300780c */ /* 0x000fc60003f04100 */
[----:B------:R-:W-:Y:S01]  /*1070*/  IMAD R5, R4, 0x5, R5 ;  /* 0x0000000504057824 */ /* 0x000fe200078e0205 */
[----:B------:R-:W-:Y:S01]  /*1080*/  ISETP.GT.U32.AND P3, PT, R10, 0x66666666, PT ;  /* 0x666666660a00780c */ /* 0x000fe20003f64070 */
[C---:B------:R-:W-:Y:S01]  /*1090*/  IMAD R13, R4.reuse, 0x20c0d498, R13 ;  /* 0x20c0d498040d7824 */ /* 0x040fe200078e020d */
[----:B------:R-:W-:Y:S01]  /*10a0*/  SEL R12, RZ, 0x1, !P0 ;  /* 0x00000001ff0c7807 */ /* 0x000fe20004000000 */
[----:B------:R-:W-:-:S04]  /*10b0*/  IMAD.WIDE.U32 R6, R4, -0x42f53b4b, R6 ;  /* 0xbd0ac4b504067825 */ /* 0x000fc800078e0006 */
[----:B------:R-:W-:Y:S01]  /*10c0*/  IMAD.IADD R10, R11, 0x1, R5 ;  /* 0x000000010b0a7824 */ /* 0x000fe200078e0205 */
[----:B------:R-:W-:Y:S01]  /*10d0*/  ISETP.GT.U32.AND P2, PT, R6, 0x66666666, PT ;  /* 0x666666660600780c */ /* 0x000fe20003f44070 */
[----:B------:R-:W-:Y:S02]  /*10e0*/  IMAD.MOV.U32 R8, RZ, RZ, 0x73c4cd04 ;  /* 0x73c4cd04ff087424 */ /* 0x000fe400078e00ff */
[----:B------:R-:W-:Y:S01]  /*10f0*/  IMAD.MOV.U32 R9, RZ, RZ, -0x768ed2c8 ;  /* 0x89712d38ff097424 */ /* 0x000fe200078e00ff */
[----:B------:R-:W-:Y:S01]  /*1100*/  LOP3.LUT R3, R10, 0xffff, RZ, 0xc0, !PT ;  /* 0x0000ffff0a037812 */ /* 0x000fe200078ec0ff */
[----:B------:R-:W-:Y:S01]  /*1110*/  IMAD.IADD R5, R7, 0x1, R13 ;  /* 0x0000000107057824 */ /* 0x000fe200078e020d */
[----:B------:R-:W-:Y:S01]  /*1120*/  MOV R10, 0x4 ;  /* 0x00000004000a7802 */ /* 0x000fe20000000f00 */
[----:B------:R-:W-:Y:S01]  /*1130*/  IMAD R15, R0, 0x772c5f11, RZ ;  /* 0x772c5f11000f7824 */ /* 0x000fe200078e02ff */
[----:B------:R-:W-:Y:S01]  /*1140*/  ISETP.GT.U32.AND.EX P3, PT, R3, 0xe666, PT, P3 ;  /* 0x0000e6660300780c */ /* 0x000fe20003f64130 */
[----:B------:R-:W-:Y:S01]  /*1150*/  IMAD.WIDE.U32 R8, R4, 0x772c5f11, R8 ;  /* 0x772c5f1104087825 */ /* 0x000fe200078e0008 */
[----:B------:R-:W-:-:S03]  /*1160*/  LOP3.LUT R5, R5, 0xffff, RZ, 0xc0, !PT ;  /* 0x0000ffff05057812 */ /* 0x000fc600078ec0ff */
[----:B------:R-:W-:Y:S01]  /*1170*/  IMAD R15, R4, 0x530f32eb, R15 ;  /* 0x530f32eb040f7824 */ /* 0x000fe200078e020f */
[----:B------:R-:W-:Y:S01]  /*1180*/  ISETP.GT.U32.AND P1, PT, R8, 0x66666666, PT ;  /* 0x666666660800780c */ /* 0x000fe20003f24070 */
[----:B------:R-:W-:Y:S01]  /*1190*/  IMAD.MOV.U32 R8, RZ, RZ, -0x6d531d41 ;  /* 0x92ace2bfff087424 */ /* 0x000fe200078e00ff */
[----:B------:R-:W-:Y:S01]  /*11a0*/  ISETP.GT.U32.AND.EX P2, PT, R5, 0xe666, PT, P2 ;  /* 0x0000e6660500780c */ /* 0x000fe20003f44120 */
[----:B------:R-:W-:Y:S02]  /*11b0*/  IMAD.IADD R3, R9, 0x1, R15 ;  /* 0x0000000109037824 */ /* 0x000fe400078e020f */
[----:B------:R-:W-:Y:S02]  /*11c0*/  IMAD R5, R0, -0x3063fc3, RZ ;  /* 0xfcf9c03d00057824 */ /* 0x000fe400078e02ff */
[----:B------:R-:W-:Y:S01]  /*11d0*/  IMAD.MOV.U32 R9, RZ, RZ, 0x1b185d56 ;  /* 0x1b185d56ff097424 */ /* 0x000fe200078e00ff */
[----:B------:R-:W-:Y:S01]  /*11e0*/  LOP3.LUT R3, R3, 0xffff, RZ, 0xc0, !PT ;  /* 0x0000ffff03037812 */ /* 0x000fe200078ec0ff */
[----:B------:R-:W-:-:S02]  /*11f0*/  IMAD R5, R4, 0x7b806e00, R5 ;  /* 0x7b806e0004057824 */ /* 0x000fc400078e0205 */
[----:B------:R-:W-:Y:S01]  /*1200*/  IMAD.WIDE.U32 R8, R4, -0x3063fc3, R8 ;  /* 0xfcf9c03d04087825 */ /* 0x000fe200078e0008 */
[----:B------:R-:W-:-:S03]  /*1210*/  ISETP.GT.U32.AND.EX P1, PT, R3, 0xe666, PT, P1 ;  /* 0x0000e6660300780c */ /* 0x000fc60003f24110 */
[----:B------:R-:W-:Y:S02]  /*1220*/  IMAD R11, R0, 0x3749a7f9, RZ ;  /* 0x3749a7f9000b7824 */ /* 0x000fe400078e02ff */
[----:B------:R-:W-:Y:S02]  /*1230*/  IMAD.MOV.U32 R6, RZ, RZ, 0x7168255e ;  /* 0x7168255eff067424 */ /* 0x000fe400078e00ff */
[----:B------:R-:W-:Y:S02]  /*1240*/  IMAD.MOV.U32 R7, RZ, RZ, 0x699d1761 ;  /* 0x699d1761ff077424 */ /* 0x000fe400078e00ff */
[----:B------:R-:W-:Y:S02]  /*1250*/  IMAD.IADD R5, R9, 0x1, R5 ;  /* 0x0000000109057824 */ /* 0x000fe400078e0205 */
[----:B------:R-:W-:Y:S02]  /*1260*/  HFMA2 R9, -RZ, RZ, 525, 0.001861572265625 ;  /* 0x601a17a0ff097431 */ /* 0x000fe400000001ff */
[----:B------:R-:W-:-:S02]  /*1270*/  IMAD R11, R4, 0x2dae45d7, R11 ;  /* 0x2dae45d7040b7824 */ /* 0x000fc400078e020b */
[----:B------:R-:W-:Y:S01]  /*1280*/  IMAD.WIDE.U32 R6, R4, 0x3749a7f9, R6 ;  /* 0x3749a7f904067825 */ /* 0x000fe200078e0006 */
[----:B------:R-:W-:-:S03]  /*1290*/  LOP3.LUT R5, R5, 0xffff, RZ, 0xc0, !PT ;  /* 0x0000ffff05057812 */ /* 0x000fc600078ec0ff */
[----:B------:R-:W-:Y:S01]  /*12a0*/  @!P0 IMAD.MOV R10, RZ, RZ, 0x3 ;  /* 0x00000003ff0a8424 */ /* 0x000fe200078e02ff */
[----:B------:R-:W-:Y:S01]  /*12b0*/  @!P3 IADD3 R10, PT, PT, R12, 0x2, RZ ;  /* 0x000000020c0ab810 */ /* 0x000fe20007ffe0ff */
[----:B------:R-:W-:Y:S01]  /*12c0*/  IMAD.IADD R3, R7, 0x1, R11 ;  /* 0x0000000107037824 */ /* 0x000fe200078e020b */
[----:B------:R-:W-:Y:S01]  /*12d0*/  ISETP.GT.U32.AND P3, PT, R8, 0x66666666, PT ;  /* 0x666666660800780c */ /* 0x000fe20003f64070 */
[----:B------:R-:W-:Y:S01]  /*12e0*/  IMAD R7, R0, 0x7ed23b05, RZ ;  /* 0x7ed23b0500077824 */ /* 0x000fe200078e02ff */
[----:B------:R-:W-:Y:S01]  /*12f0*/  ISETP.GT.U32.AND P0, PT, R6, 0x66666666, PT ;  /* 0x666666660600780c */ /* 0x000fe20003f04070 */
[----:B------:R-:W-:Y:S01]  /*1300*/  IMAD.MOV.U32 R8, RZ, RZ, -0x2e6da2ef ;  /* 0xd1925d11ff087424 */ /* 0x000fe200078e00ff */
[----:B------:R-:W-:Y:S01]  /*1310*/  ISETP.GT.U32.AND.EX P3, PT, R5, 0xe666, PT, P3 ;  /* 0x0000e6660500780c */ /* 0x000fe20003f64130 */
[C---:B------:R-:W-:Y:S01]  /*1320*/  IMAD R5, R4.reuse, 0x1ebc37bc, R7 ;  /* 0x1ebc37bc04057824 */ /* 0x040fe200078e0207 */
[----:B------:R-:W-:Y:S01]  /*1330*/  LOP3.LUT R3, R3, 0xffff, RZ, 0xc0, !PT ;  /* 0x0000ffff03037812 */ /* 0x000fe200078ec0ff */
[----:B------:R-:W-:-:S04]  /*1340*/  IMAD.WIDE.U32 R8, R4, 0x7ed23b05, R8 ;  /* 0x7ed23b0504087825 */ /* 0x000fc800078e0008 */
[----:B------:R-:W-:Y:S02]  /*1350*/  VIADD R12, R10, 0x1 ;  /* 0x000000010a0c7836 */ /* 0x000fe40000000000 */
[----:B------:R-:W-:Y:S01]  /*1360*/  @!P2 IMAD.MOV R12, RZ, RZ, R10 ;  /* 0x000000ffff0ca224 */ /* 0x000fe200078e020a */
[----:B------:R-:W-:Y:S01]  /*1370*/  ISETP.GT.U32.AND.EX P2, PT, R3, 0xe666, PT, P0 ;  /* 0x0000e6660300780c */ /* 0x000fe20003f44100 */
[----:B------:R-:W-:Y:S02]  /*1380*/  IMAD.MOV.U32 R6, RZ, RZ, 0x449ae648 ;  /* 0x449ae648ff067424 */ /* 0x000fe400078e00ff */
[----:B------:R-:W-:Y:S02]  /*1390*/  IMAD.MOV.U32 R7, RZ, RZ, -0x4dcf8346 ;  /* 0xb2307cbaff077424 */ /* 0x000fe400078e00ff */
[----:B------:R-:W-:Y:S02]  /*13a0*/  IMAD.IADD R5, R9, 0x1, R5 ;  /* 0x0000000109057824 */ /* 0x000fe400078e0205 */
[----:B------:R-:W-:-:S02]  /*13b0*/  IMAD R11, R0, -0x60da60df, RZ ;  /* 0x9f259f21000b7824 */ /* 0x000fc400078e02ff */
[----:B------:R-:W-:Y:S01]  /*13c0*/  VIADD R10, R12, 0x1 ;  /* 0x000000010c0a7836 */ /* 0x000fe20000000000 */
[----:B------:R-:W-:Y:S01]  /*13d0*/  LOP3.LUT R5, R5, 0xffff, RZ, 0xc0, !PT ;  /* 0x0000ffff05057812 */ /* 0x000fe200078ec0ff */
[----:B------:R-:W-:Y:S01]  /*13e0*/  @!P1 IMAD.MOV R10, RZ, RZ, R12 ;  /* 0x000000ffff0a9224 */ /* 0x000fe200078e020c */
[----:B------:R-:W-:Y:S01]  /*13f0*/  ISETP.GT.U32.AND P1, PT, R8, 0x66666666, PT ;  /* 0x666666660800780c */ /* 0x000fe20003f24070 */
[C---:B------:R-:W-:Y:S01]  /*1400*/  IMAD.WIDE.U32 R6, R4.reuse, -0x60da60df, R6 ;  /* 0x9f259f2104067825 */ /* 0x040fe200078e0006 */
[----:B------:R-:W-:Y:S02]  /*1410*/  MOV R8, 0xbfb52a42 ;  /* 0xbfb52a4200087802 */ /* 0x000fe40000000f00 */
[----:B------:R-:W-:Y:S01]  /*1420*/  ISETP.GT.U32.AND.EX P1, PT, R5, 0xe666, PT, P1 ;  /* 0x0000e6660500780c */ /* 0x000fe20003f24110 */
[----:B------:R-:W-:Y:S01]  /*1430*/  IMAD R11, R4, -0x7dee8ab8, R11 ;  /* 0x82117548040b7824 */ /* 0x000fe200078e020b */
[----:B------:R-:W-:Y:S01]  /*1440*/  ISETP.GT.U32.AND P0, PT, R6, 0x66666666, PT ;  /* 0x666666660600780c */ /* 0x000fe20003f04070 */
[----:B------:R-:W-:Y:S01]  /*1450*/  IMAD R5, R0, -0x1f9798f3, RZ ;  /* 0xe068670d00057824 */ /* 0x000fe200078e02ff */
[----:B------:R-:W-:Y:S01]  /*1460*/  IADD3 R12, PT, PT, R10, 0x1, RZ ;  /* 0x000000010a0c7810 */ /* 0x000fe20007ffe0ff */
[----:B------:R-:W-:-:S02]  /*1470*/  IMAD.IADD R3, R7, 0x1, R11 ;  /* 0x0000000107037824 */ /* 0x000fc400078e020b */
[----:B------:R-:W-:Y:S02]  /*1480*/  IMAD.MOV.U32 R6, RZ, RZ, 0x1b38bcb3 ;  /* 0x1b38bcb3ff067424 */ /* 0x000fe400078e00ff */
[----:B------:R-:W-:Y:S01]  /*1490*/  IMAD.MOV.U32 R7, RZ, RZ, 0x48f086d9 ;  /* 0x48f086d9ff077424 */ /* 0x000fe200078e00ff */
[----:B------:R-:W-:Y:S01]  /*14a0*/  LOP3.LUT R3, R3, 0xffff, RZ, 0xc0, !PT ;  /* 0x0000ffff03037812 */ /* 0x000fe200078ec0ff */
[C---:B------:R-:W-:Y:S02]  /*14b0*/  IMAD R5, R4.reuse, 0x457fa139, R5 ;  /* 0x457fa13904057824 */ /* 0x040fe400078e0205 */
[----:B------:R-:W-:Y:S01]  /*14c0*/  IMAD.WIDE.U32 R6, R4, -0x1f9798f3, R6 ;  /* 0xe068670d04067825 */ /* 0x000fe200078e0006 */
[----:B------:R-:W-:-:S03]  /*14d0*/  ISETP.GT.U32.AND.EX P0, PT, R3, 0xe666, PT, P0 ;  /* 0x0000e6660300780c */ /* 0x000fc60003f04100 */
[----:B------:R-:W-:Y:S02]  /*14e0*/  @!P3 IMAD.MOV R12, RZ, RZ, R10 ;  /* 0x000000ffff0cb224 */ /* 0x000fe400078e020a */
[----:B------:R-:W-:Y:S02]  /*14f0*/  IMAD R11, R0, -0x60fa7177, RZ ;  /* 0x9f058e89000b7824 */ /* 0x000fe400078e02ff */
[----:B------:R-:W-:Y:S02]  /*1500*/  IMAD.IADD R0, R7, 0x1, R5 ;  /* 0x0000000107007824 */ /* 0x000fe400078e0205 */
[----:B------:R-:W-:Y:S02]  /*1510*/  IMAD.MOV.U32 R9, RZ, RZ, 0x456c7455 ;  /* 0x456c7455ff097424 */ /* 0x000fe400078e00ff */
[----:B------:R-:W-:Y:S01]  /*1520*/  VIADD R10, R12, 0x1 ;  /* 0x000000010c0a7836 */ /* 0x000fe20000000000 */
[----:B------:R-:W-:Y:S01]  /*1530*/  LOP3.LUT R0, R0, 0xffff, RZ, 0xc0, !PT ;  /* 0x0000ffff00007812 */ /* 0x000fe200078ec0ff */
[----:B------:R-:W-:Y:S01]  /*1540*/  @!P2 IMAD.MOV R10, RZ, RZ, R12 ;  /* 0x000000ffff0aa224 */ /* 0x000fe200078e020c */
[----:B------:R-:W-:Y:S01]  /*1550*/  ISETP.GT.U32.AND P2, PT, R6, 0x66666666, PT ;  /* 0x666666660600780c */ /* 0x000fe20003f44070 */
[----:B------:R-:W-:-:S04]  /*1560*/  IMAD.WIDE.U32 R8, R4, -0x60fa7177, R8 ;  /* 0x9f058e8904087825 */ /* 0x000fc800078e0008 */
[----:B------:R-:W-:Y:S02]  /*1570*/  IMAD R11, R4, 0x7631121f, R11 ;  /* 0x7631121f040b7824 */ /* 0x000fe400078e020b */
[----:B------:R-:W-:Y:S02]  /*1580*/  VIADD R3, R10, 0x1 ;  /* 0x000000010a037836 */ /* 0x000fe40000000000 */
[----:B------:R-:W-:Y:S01]  /*1590*/  @!P1 IMAD.MOV R3, RZ, RZ, R10 ;  /* 0x000000ffff039224 */ /* 0x000fe200078e020a */
[----:B------:R-:W-:Y:S02]  /*15a0*/  ISETP.GT.U32.AND.EX P1, PT, R0, 0xe666, PT, P2 ;  /* 0x0000e6660000780c */ /* 0x000fe40003f24120 */
[----:B------:R-:W-:Y:S01]  /*15b0*/  IADD3 R0, PT, PT, R9, R11, RZ ;  /* 0x0000000b09007210 */ /* 0x000fe20007ffe0ff */
[----:B------:R-:W-:Y:S01]  /*15c0*/  VIADD R4, R3, 0x1 ;  /* 0x0000000103047836 */ /* 0x000fe20000000000 */
[----:B------:R-:W-:Y:S01]  /*15d0*/  ISETP.GT.U32.AND P2, PT, R8, 0x66666666, PT ;  /* 0x666666660800780c */ /* 0x000fe20003f44070 */
[----:B------:R-:W-:Y:S01]  /*15e0*/  @!P0 IMAD.MOV R4, RZ, RZ, R3 ;  /* 0x000000ffff048224 */ /* 0x000fe200078e0203 */
[----:B------:R-:W-:-:S04]  /*15f0*/  LOP3.LUT R0, R0, 0xffff, RZ, 0xc0, !PT ;  /* 0x0000ffff00007812 */ /* 0x000fc800078ec0ff */
[----:B------:R-:W-:Y:S01]  /*1600*/  ISETP.GT.U32.AND.EX P0, PT, R0, 0xe666, PT, P2 ;  /* 0x0000e6660000780c */ /* 0x000fe20003f04120 */
[----:B------:R-:W-:Y:S02]  /*1610*/  VIADD R0, R4, 0x1 ;  /* 0x0000000104007836 */ /* 0x000fe40000000000 */
[----:B------:R-:W-:-:S04]  /*1620*/  @!P1 IMAD.MOV R0, RZ, RZ, R4 ;  /* 0x000000ffff009224 */ /* 0x000fc800078e0204 */
[----:B------:R-:W-:-:S06]  /*1630*/  VIADD R24, R0, 0x1 ;  /* 0x0000000100187836 */ /* 0x000fcc0000000000 */
[----:B------:R-:W-:-:S07]  /*1640*/  @!P0 IADD3 R24, PT, PT, R0, RZ, RZ ;  /* 0x000000ff00188210 */ /* 0x000fce0007ffe0ff */
.L_x_9:
[----:B------:R-:W-:Y:S05]  /*1650*/  BSYNC.RECONVERGENT B0 ;  /* 0x0000000000007941 */ /* 0x000fea0003800200 */
.L_x_8:
[----:B------:R-:W-:Y:S01]  /*1660*/  ISETP.GE.U32.AND P0, PT, R24, 0xb, PT ;  /* 0x0000000b1800780c */ /* 0x000fe20003f06070 */
[----:B------:R-:W-:-:S12]  /*1670*/  BSSY.RECONVERGENT B6, `(.L_x_10) ;  /* 0x0000011000067945 */ /* 0x000fd80003800200 */
[----:B------:R-:W-:Y:S05]  /*1680*/  @!P0 BRA `(.L_x_11) ;  /* 0x00000000003c8947 */ /* 0x000fea0003800000 */
[----:B------:R-:W-:Y:S01]  /*1690*/  MOV R8, 0x0 ;  /* 0x0000000000087802 */ /* 0x000fe20000000f00 */
[----:B------:R-:W-:Y:S01]  /*16a0*/  VIADD R0, R31, 0xfffffffa ;  /* 0xfffffffa1f007836 */ /* 0x000fe20000000000 */
[----:B------:R0:W-:Y:S01]  /*16b0*/  STL.64 [R1+0x8], R24 ;  /* 0x0000081801007387 */ /* 0x0001e20000100a00 */
[----:B------:R-:W-:Y:S01]  /*16c0*/  IMAD.MOV.U32 R10, RZ, RZ, R18 ;  /* 0x000000ffff0a7224 */ /* 0x000fe200078e0012 */
[----:B------:R-:W1:Y:S01]  /*16d0*/  LDCU.64 UR4, c[0x4][0x8] ;  /* 0x01000100ff0477ac */ /* 0x000e620008000a00 */
[----:B------:R-:W-:Y:S01]  /*16e0*/  IMAD.MOV.U32 R11, RZ, RZ, R17 ;  /* 0x000000ffff0b7224 */ /* 0x000fe200078e0011 */
[----:B------:R0:W-:Y:S01]  /*16f0*/  STL [R1+0x10], R0 ;  /* 0x0000100001007387 */ /* 0x0001e20000100800 */
[----:B------:R-:W2:Y:S01]  /*1700*/  LDC.64 R8, c[0x4][R8] ;  /* 0x0100000008087b82 */ /* 0x000ea20000000a00 */
[----:B------:R-:W-:Y:S01]  /*1710*/  MOV R6, R2 ;  /* 0x0000000200067202 */ /* 0x000fe20000000f00 */
[----:B------:R-:W-:Y:S01]  /*1720*/  IMAD.MOV.U32 R7, RZ, RZ, R16 ;  /* 0x000000ffff077224 */ /* 0x000fe200078e0010 */
[----:B------:R0:W-:Y:S01]  /*1730*/  STL.64 [R1], R10 ;  /* 0x0000000a01007387 */ /* 0x0001e20000100a00 */
[----:B-1----:R-:W-:-:S02]  /*1740*/  IMAD.U32 R4, RZ, RZ, UR4 ;  /* 0x00000004ff047e24 */ /* 0x002fc4000f8e00ff */
[----:B0-----:R-:W-:-:S07]  /*1750*/  IMAD.U32 R5, RZ, RZ, UR5 ;  /* 0x00000005ff057e24 */ /* 0x001fce000f8e00ff */
[----:B------:R-:W-:-:S07]  /*1760*/  LEPC R20, `(.L_x_11) ;  /* 0x000000001014794e */ /* 0x000fce0000000000 */
[----:B--2---:R-:W-:Y:S05]  /*1770*/  CALL.ABS.NOINC R8 ;  /* 0x0000000008007343 */ /* 0x004fea0003c00000 */
.L_x_11:
[----:B------:R-:W-:Y:S05]  /*1780*/  BSYNC.RECONVERGENT B6 ;  /* 0x0000000000067941 */ /* 0x000fea0003800200 */
.L_x_10:
[C---:B------:R-:W-:Y:S02]  /*1790*/  VIADD R0, R31.reuse, 0xfffffffa ;  /* 0xfffffffa1f007836 */ /* 0x040fe40000000000 */
[----:B------:R-:W-:Y:S02]  /*17a0*/  VIADD R31, R31, 0x1 ;  /* 0x000000011f1f7836 */ /* 0x000fe40000000000 */
[----:B------:R-:W-:Y:S01]  /*17b0*/  VIADD R32, R32, 0x1 ;  /* 0x0000000120207836 */ /* 0x000fe20000000000 */
[----:B------:R-:W-:-:S13]  /*17c0*/  ISETP.GE.AND P0, PT, R0, R33, PT ;  /* 0x000000210000720c */ /* 0x000fda0003f06270 */
[----:B------:R-:W-:Y:S05]  /*17d0*/  @!P0 BRA `(.L_x_12) ;  /* 0xfffffff400708947 */ /* 0x000fea000383ffff */
[----:B------:R-:W-:Y:S05]  /*17e0*/  BSYNC.RECONVERGENT B7 ;  /* 0x0000000000077941 */ /* 0x000fea0003800200 */
.L_x_7:
[C---:B------:R-:W-:Y:S01]  /*17f0*/  ISETP.GE.AND P0, PT, R25.reuse, R28, PT ;  /* 0x0000001c1900720c */ /* 0x040fe20003f06270 */
[----:B------:R-:W-:-:S12]  /*1800*/  VIADD R25, R25, 0x1 ;  /* 0x0000000119197836 */ /* 0x000fd80000000000 */
[----:B------:R-:W-:Y:S05]  /*1810*/  @!P0 BRA `(.L_x_13) ;  /* 0xfffffff400408947 */ /* 0x000fea000383ffff */
[----:B------:R-:W-:Y:S05]  /*1820*/  BSYNC.RECONVERGENT B8 ;  /* 0x0000000000087941 */ /* 0x000fea0003800200 */
.L_x_6:
[C---:B------:R-:W-:Y:S02]  /*1830*/  ISETP.GE.U32.AND P0, PT, R18.reuse, -0x5bd48c00, PT ;  /* 0xa42b74001200780c */ /* 0x040fe40003f06070 */
[----:B------:R-:W-:Y:S02]  /*1840*/  IADD3 R18, P1, PT, R18, 0x100000, RZ ;  /* 0x0010000012127810 */ /* 0x000fe40007f3e0ff */
[----:B------:R-:W-:Y:S02]  /*1850*/  ISETP.GE.U32.AND.EX P0, PT, R17, 0xb, PT, P0 ;  /* 0x0000000b1100780c */ /* 0x000fe40003f06100 */
[----:B------:R-:W-:-:S11]  /*1860*/  IADD3.X R17, PT, PT, RZ, R17, RZ, P1, !PT ;  /* 0x00000011ff117210 */ /* 0x000fd60000ffe4ff */
[----:B------:R-:W-:Y:S05]  /*1870*/  @!P0 BRA `(.L_x_14) ;  /* 0xffffffe8000c8947 */ /* 0x000fea000383ffff */
[----:B------:R-:W-:Y:S05]  /*1880*/  EXIT ;  /* 0x000000000000794d */ /* 0x000fea0003800000 */
        .type           $_Z10checkSeedsv$__internal_trig_reduction_slowpathd,@function
        .size           $_Z10checkSeedsv$__internal_trig_reduction_slowpathd,(.L_x_23 - $_Z10checkSeedsv$__internal_trig_reduction_slowpathd)
$_Z10checkSeedsv$__internal_trig_reduction_slowpathd:
[--C-:B------:R-:W-:Y:S01]  /*1890*/  SHF.R.U32.HI R6, RZ, 0x14, R5.reuse ;  /* 0x00000014ff067819 */ /* 0x100fe20000011605 */
[----:B------:R-:W-:Y:S02]  /*18a0*/  IMAD.MOV.U32 R13, RZ, RZ, R5 ;  /* 0x000000ffff0d7224 */ /* 0x000fe400078e0005 */
[----:B------:R-:W-:Y:S01]  /*18b0*/  IMAD.MOV.U32 R7, RZ, RZ, RZ ;  /* 0x000000ffff077224 */ /* 0x000fe200078e00ff */
[----:B------:R-:W-:-:S04]  /*18c0*/  LOP3.LUT R8, R6, 0x7ff, RZ, 0xc0, !PT ;  /* 0x000007ff06087812 */ /* 0x000fc800078ec0ff */
[----:B------:R-:W-:-:S13]  /*18d0*/  ISETP.NE.AND P0, PT, R8, 0x7ff, PT ;  /* 0x000007ff0800780c */ /* 0x000fda0003f05270 */
[----:B------:R-:W-:Y:S05]  /*18e0*/  @!P0 BRA `(.L_x_15) ;  /* 0x00000008004c8947 */ /* 0x000fea0003800000 */
[----:B------:R-:W-:Y:S01]  /*18f0*/  VIADD R8, R8, 0xfffffc00 ;  /* 0xfffffc0008087836 */ /* 0x000fe20000000000 */
[----:B------:R-:W-:Y:S01]  /*1900*/  BSSY.RECONVERGENT B2, `(.L_x_16) ;  /* 0x0000030000027945 */ /* 0x000fe20003800200 */
[----:B------:R-:W-:Y:S01]  /*1910*/  VIADD R15, R1, 0x18 ;  /* 0x00000018010f7836 */ /* 0x000fe20000000000 */
[----:B------:R-:W-:Y:S02]  /*1920*/  CS2R R10, SRZ ;  /* 0x00000000000a7805 */ /* 0x000fe4000001ff00 */
[----:B------:R-:W-:Y:S02]  /*1930*/  SHF.R.U32.HI R7, RZ, 0x6, R8 ;  /* 0x00000006ff077819 */ /* 0x000fe40000011608 */
[----:B------:R-:W-:Y:S02]  /*1940*/  ISETP.GE.U32.AND P0, PT, R8, 0x80, PT ;  /* 0x000000800800780c */ /* 0x000fe40003f06070 */
[C---:B------:R-:W-:Y:S02]  /*1950*/  IADD3 R14, PT, PT, -R7.reuse, 0x13, RZ ;  /* 0x00000013070e7810 */ /* 0x040fe40007ffe1ff */
[----:B------:R-:W-:-:S02]  /*1960*/  IADD3 R33, PT, PT, -R7, 0xf, RZ ;  /* 0x0000000f07217810 */ /* 0x000fc40007ffe1ff */
[----:B------:R-:W-:-:S04]  /*1970*/  SEL R14, R14, 0x12, P0 ;  /* 0x000000120e0e7807 */ /* 0x000fc80000000000 */
[----:B------:R-:W-:-:S13]  /*1980*/  ISETP.GE.AND P0, PT, R33, R14, PT ;  /* 0x0000000e2100720c */ /* 0x000fda0003f06270 */
[----:B------:R-:W-:Y:S05]  /*1990*/  @P0 BRA `(.L_x_17) ;  /* 0x0000000000980947 */ /* 0x000fea0003800000 */
[----:B------:R-:W0:Y:S01]  /*19a0*/  LDC.64 R8, c[0x0][0x358] ;  /* 0x0000d600ff087b82 */ /* 0x000e220000000a00 */
[C---:B------:R-:W-:Y:S01]  /*19b0*/  SHF.L.U64.HI R29, R12.reuse, 0xb, R13 ;  /* 0x0000000b0c1d7819 */ /* 0x040fe2000001020d */
[----:B------:R-:W-:Y:S01]  /*19c0*/  HFMA2 R28, -RZ, RZ, 0, 0 ;  /* 0x00000000ff1c7431 */ /* 0x000fe200000001ff */
[----:B------:R-:W-:Y:S01]  /*19d0*/  BSSY.RECONVERGENT B3, `(.L_x_18) ;  /* 0x0000021000037945 */ /* 0x000fe20003800200 */
[----:B------:R-:W-:Y:S01]  /*19e0*/  IMAD.SHL.U32 R31, R12, 0x800, RZ ;  /* 0x000008000c1f7824 */ /* 0x000fe200078e00ff */
[----:B------:R-:W-:Y:S02]  /*19f0*/  IADD3 R30, PT, PT, RZ, -R7, -R14 ;  /* 0x80000007ff1e7210 */ /* 0x000fe40007ffe80e */
[----:B------:R-:W-:Y:S02]  /*1a00*/  CS2R R10, SRZ ;  /* 0x00000000000a7805 */ /* 0x000fe4000001ff00 */
[----:B------:R-:W-:-:S07]  /*1a10*/  LOP3.LUT R29, R29, 0x80000000, RZ, 0xfc, !PT ;  /* 0x800000001d1d7812 */ /* 0x000fce00078efcff */
.L_x_19:
[----:B------:R-:W1:Y:S01]  /*1a20*/  LDC.64 R12, c[0x4][0x10] ;  /* 0x01000400ff0c7b82 */ /* 0x000e620000000a00 */
[----:B0-----:R-:W-:Y:S02]  /*1a30*/  R2UR UR4, R8 ;  /* 0x00000000080472ca */ /* 0x001fe400000e0000 */
[----:B------:R-:W-:Y:S01]  /*1a40*/  R2UR UR5, R9 ;  /* 0x00000000090572ca */ /* 0x000fe200000e0000 */
[----:B-1----:R-:W-:-:S12]  /*1a50*/  IMAD.WIDE R12, R33, 0x8, R12 ;  /* 0x00000008210c7825 */ /* 0x002fd800078e020c */
[----:B------:R-:W2:Y:S01]  /*1a60*/  LDG.E.64.CONSTANT R12, desc[UR4][R12.64] ;  /* 0x000000040c0c7981 */ /* 0x000ea2000c1e9b00 */
[----:B------:R-:W-:Y:S02]  /*1a70*/  VIADD R30, R30, 0x1 ;  /* 0x000000011e1e7836 */ /* 0x000fe40000000000 */
[----:B------:R-:W-:Y:S02]  /*1a80*/  VIADD R33, R33, 0x1 ;  /* 0x0000000121217836 */ /* 0x000fe40000000000 */
[----:B--2---:R-:W-:-:S04]  /*1a90*/  IMAD.WIDE.U32 R10, P2, R12, R31, R10 ;  /* 0x0000001f0c0a7225 */ /* 0x004fc8000784000a */
[----:B------:R-:W-:Y:S02]  /*1aa0*/  IMAD R35, R12, R29, RZ ;  /* 0x0000001d0c237224 */ /* 0x000fe400078e02ff */
[CC--:B------:R-:W-:Y:S02]  /*1ab0*/  IMAD R32, R13.reuse, R31.reuse, RZ ;  /* 0x0000001f0d207224 */ /* 0x0c0fe400078e02ff */
[----:B------:R-:W-:Y:S01]  /*1ac0*/  IMAD.HI.U32 R37, R13, R31, RZ ;  /* 0x0000001f0d257227 */ /* 0x000fe200078e00ff */
[----:B------:R-:W-:-:S03]  /*1ad0*/  IADD3 R11, P0, PT, R35, R11, RZ ;  /* 0x0000000b230b7210 */ /* 0x000fc60007f1e0ff */
[----:B------:R-:W-:Y:S01]  /*1ae0*/  IMAD R35, R28, 0x8, R15 ;  /* 0x000000081c237824 */ /* 0x000fe200078e020f */
[----:B------:R-:W-:Y:S01]  /*1af0*/  IADD3 R11, P1, PT, R32, R11, RZ ;  /* 0x0000000b200b7210 */ /* 0x000fe20007f3e0ff */
[----:B------:R-:W-:Y:S01]  /*1b00*/  IMAD.HI.U32 R32, R12, R29, RZ ;  /* 0x0000001d0c207227 */ /* 0x000fe200078e00ff */
[----:B------:R-:W-:-:S03]  /*1b10*/  IADD3 R28, PT, PT, R28, 0x1, RZ ;  /* 0x000000011c1c7810 */ /* 0x000fc60007ffe0ff */
[----:B------:R-:W-:Y:S01]  /*1b20*/  IMAD.X R12, RZ, RZ, R32, P2 ;  /* 0x000000ffff0c7224 */ /* 0x000fe200010e0620 */
[----:B------:R0:W-:Y:S01]  /*1b30*/  STL.64 [R35], R10 ;  /* 0x0000000a23007387 */ /* 0x0001e20000100a00 */
[----:B------:R-:W-:-:S03]  /*1b40*/  IMAD.HI.U32 R32, R13, R29, RZ ;  /* 0x0000001d0d207227 */ /* 0x000fc600078e00ff */
[----:B------:R-:W-:Y:S01]  /*1b50*/  IADD3.X R12, P0, PT, R37, R12, RZ, P0, !PT ;  /* 0x0000000c250c7210 */ /* 0x000fe2000071e4ff */
[----:B------:R-:W-:-:S05]  /*1b60*/  IMAD R13, R13, R29, RZ ;  /* 0x0000001d0d0d7224 */ /* 0x000fca00078e02ff */
[----:B------:R-:W-:Y:S01]  /*1b70*/  IADD3.X R13, P1, PT, R13, R12, RZ, P1, !PT ;  /* 0x0000000c0d0d7210 */ /* 0x000fe20000f3e4ff */
[----:B------:R-:W-:Y:S01]  /*1b80*/  IMAD.X R12, RZ, RZ, R32, P0 ;  /* 0x000000ffff0c7224 */ /* 0x000fe200000e0620 */
[----:B------:R-:W-:-:S03]  /*1b90*/  ISETP.NE.AND P0, PT, R30, -0xf, PT ;  /* 0xfffffff11e00780c */ /* 0x000fc60003f05270 */
[----:B------:R-:W-:Y:S02]  /*1ba0*/  IMAD.X R12, RZ, RZ, R12, P1 ;  /* 0x000000ffff0c7224 */ /* 0x000fe400008e060c */
[----:B0-----:R-:W-:Y:S02]  /*1bb0*/  IMAD.MOV.U32 R10, RZ, RZ, R13 ;  /* 0x000000ffff0a7224 */ /* 0x001fe400078e000d */
[----:B------:R-:W-:-:S06]  /*1bc0*/  IMAD.MOV.U32 R11, RZ, RZ, R12 ;  /* 0x000000ffff0b7224 */ /* 0x000fcc00078e000c */
[----:B------:R-:W-:Y:S05]  /*1bd0*/  @P0 BRA `(.L_x_19) ;  /* 0xfffffffc00900947 */ /* 0x000fea000383ffff */
[----:B------:R-:W-:Y:S05]  /*1be0*/  BSYNC.RECONVERGENT B3 ;  /* 0x0000000000037941 */ /* 0x000fea0003800200 */
.L_x_18:
[----:B------:R-:W-:-:S07]  /*1bf0*/  IMAD.MOV.U32 R33, RZ, RZ, R14 ;  /* 0x000000ffff217224 */ /* 0x000fce00078e000e */
.L_x_17:
[----:B------:R-:W-:Y:S05]  /*1c00*/  BSYNC.RECONVERGENT B2 ;  /* 0x0000000000027941 */ /* 0x000fea0003800200 */
.L_x_16:
[----:B------:R-:W-:Y:S01]  /*1c10*/  LOP3.LUT P0, R35, R6, 0x3f, RZ, 0xc0, !PT ;  /* 0x0000003f06237812 */ /* 0x000fe2000780c0ff */
[----:B------:R-:W-:-:S05]  /*1c20*/  IMAD.IADD R6, R7, 0x1, R33 ;  /* 0x0000000107067824 */ /* 0x000fca00078e0221 */
[----:B------:R-:W-:-:S05]  /*1c30*/  LEA R37, R6, R15, 0x3 ;  /* 0x0000000f06257211 */ /* 0x000fca00078e18ff */
[----:B------:R0:W-:Y:S04]  /*1c40*/  STL.64 [R37+-0x78], R10 ;  /* 0xffff880a25007387 */ /* 0x0001e80000100a00 */
[----:B------:R-:W2:Y:S04]  /*1c50*/  @P0 LDL.64 R14, [R1+0x20] ;  /* 0x00002000010e0983 */ /* 0x000ea80000100a00 */
[----:B------:R-:W3:Y:S04]  /*1c60*/  LDL.64 R8, [R1+0x28] ;  /* 0x0000280001087983 */ /* 0x000ee80000100a00 */
[----:B------:R-:W4:Y:S01]  /*1c70*/  LDL.64 R6, [R1+0x30] ;  /* 0x0000300001067983 */ /* 0x000f220000100a00 */
[----:B------:R-:W-:Y:S01]  /*1c80*/  @P0 LOP3.LUT R12, R35, 0x3f, RZ, 0x3c, !PT ;  /* 0x0000003f230c0812 */ /* 0x000fe200078e3cff */
[----:B------:R-:W-:Y:S01]  /*1c90*/  BSSY.RECONVERGENT B2, `(.L_x_20) ;  /* 0x0000034000027945 */ /* 0x000fe20003800200 */
[----:B--2---:R-:W-:-:S02]  /*1ca0*/  @P0 SHF.R.U64 R13, R14, 0x1, R15 ;  /* 0x000000010e0d0819 */ /* 0x004fc4000000120f */
[----:B------:R-:W-:Y:S02]  /*1cb0*/  @P0 SHF.R.U32.HI R15, RZ, 0x1, R15 ;  /* 0x00000001ff0f0819 */ /* 0x000fe4000001160f */
[CC--:B---3--:R-:W-:Y:S02]  /*1cc0*/  @P0 SHF.L.U32 R29, R8.reuse, R35.reuse, RZ ;  /* 0x00000023081d0219 */ /* 0x0c8fe400000006ff */
[----:B0-----:R-:W-:Y:S02]  /*1cd0*/  @P0 SHF.R.U64 R10, R13, R12, R15 ;  /* 0x0000000c0d0a0219 */ /* 0x001fe4000000120f */
[--C-:B------:R-:W-:Y:S02]  /*1ce0*/  @P0 SHF.R.U32.HI R33, RZ, 0x1, R9.reuse ;  /* 0x00000001ff210819 */ /* 0x100fe40000011609 */
[C-C-:B------:R-:W-:Y:S02]  /*1cf0*/  @P0 SHF.R.U64 R31, R8.reuse, 0x1, R9.reuse ;  /* 0x00000001081f0819 */ /* 0x140fe40000001209 */
[----:B------:R-:W-:-:S02]  /*1d00*/  @P0 SHF.L.U64.HI R14, R8, R35, R9 ;  /* 0x00000023080e0219 */ /* 0x000fc40000010209 */
[----:B------:R-:W-:Y:S02]  /*1d10*/  @P0 SHF.R.U32.HI R11, RZ, R12, R15 ;  /* 0x0000000cff0b0219 */ /* 0x000fe4000001160f */
[----:B------:R-:W-:Y:S02]  /*1d20*/  @P0 LOP3.LUT R8, R29, R10, RZ, 0xfc, !PT ;  /* 0x0000000a1d080212 */ /* 0x000fe400078efcff */
[----:B----4-:R-:W-:Y:S02]  /*1d30*/  @P0 SHF.L.U32 R13, R6, R35, RZ ;  /* 0x00000023060d0219 */ /* 0x010fe400000006ff */
[----:B------:R-:W-:Y:S01]  /*1d40*/  @P0 SHF.R.U64 R28, R31, R12, R33 ;  /* 0x0000000c1f1c0219 */ /* 0x000fe20000001221 */
[----:B------:R-:W-:Y:S01]  /*1d50*/  IMAD.SHL.U32 R10, R8, 0x4, RZ ;  /* 0x00000004080a7824 */ /* 0x000fe200078e00ff */
[----:B------:R-:W-:Y:S02]  /*1d60*/  @P0 LOP3.LUT R9, R14, R11, RZ, 0xfc, !PT ;  /* 0x0000000b0e090212 */ /* 0x000fe400078efcff */
[----:B------:R-:W-:-:S02]  /*1d70*/  @P0 SHF.L.U64.HI R35, R6, R35, R7 ;  /* 0x0000002306230219 */ /* 0x000fc40000010207 */
[----:B------:R-:W-:Y:S02]  /*1d80*/  @P0 SHF.R.U32.HI R12, RZ, R12, R33 ;  /* 0x0000000cff0c0219 */ /* 0x000fe40000011621 */
[----:B------:R-:W-:Y:S02]  /*1d90*/  @P0 LOP3.LUT R6, R13, R28, RZ, 0xfc, !PT ;  /* 0x0000001c0d060212 */ /* 0x000fe400078efcff */
[----:B------:R-:W-:Y:S02]  /*1da0*/  SHF.L.U64.HI R8, R8, 0x2, R9 ;  /* 0x0000000208087819 */ /* 0x000fe40000010209 */
[----:B------:R-:W-:Y:S02]  /*1db0*/  @P0 LOP3.LUT R7, R35, R12, RZ, 0xfc, !PT ;  /* 0x0000000c23070212 */ /* 0x000fe400078efcff */
[----:B------:R-:W-:Y:S02]  /*1dc0*/  SHF.L.W.U32.HI R9, R9, 0x2, R6 ;  /* 0x0000000209097819 */ /* 0x000fe40000010e06 */
[----:B------:R-:W-:-:S02]  /*1dd0*/  IADD3 RZ, P0, PT, RZ, -R10, RZ ;  /* 0x8000000affff7210 */ /* 0x000fc40007f1e0ff */
[----:B------:R-:W-:Y:S02]  /*1de0*/  LOP3.LUT R11, RZ, R8, RZ, 0x33, !PT ;  /* 0x00000008ff0b7212 */ /* 0x000fe400078e33ff */
[----:B------:R-:W-:Y:S02]  /*1df0*/  SHF.L.W.U32.HI R6, R6, 0x2, R7 ;  /* 0x0000000206067819 */ /* 0x000fe40000010e07 */
[----:B------:R-:W-:Y:S02]  /*1e00*/  LOP3.LUT R12, RZ, R9, RZ, 0x33, !PT ;  /* 0x00000009ff0c7212 */ /* 0x000fe400078e33ff */
[----:B------:R-:W-:Y:S02]  /*1e10*/  IADD3.X R11, P0, PT, RZ, R11, RZ, P0, !PT ;  /* 0x0000000bff0b7210 */ /* 0x000fe4000071e4ff */
[----:B------:R-:W-:Y:S02]  /*1e20*/  LOP3.LUT R13, RZ, R6, RZ, 0x33, !PT ;  /* 0x00000006ff0d7212 */ /* 0x000fe400078e33ff */
[----:B------:R-:W-:-:S02]  /*1e30*/  IADD3.X R12, P1, PT, RZ, R12, RZ, P0, !PT ;  /* 0x0000000cff0c7210 */ /* 0x000fc4000073e4ff */
[----:B------:R-:W-:-:S03]  /*1e40*/  ISETP.GT.U32.AND P2, PT, R9, -0x1, PT ;  /* 0xffffffff0900780c */ /* 0x000fc60003f44070 */
[----:B------:R-:W-:Y:S01]  /*1e50*/  IMAD.X R13, RZ, RZ, R13, P1 ;  /* 0x000000ffff0d7224 */ /* 0x000fe200008e060d */
[----:B------:R-:W-:-:S04]  /*1e60*/  ISETP.GT.AND.EX P0, PT, R6, -0x1, PT, P2 ;  /* 0xffffffff0600780c */ /* 0x000fc80003f04320 */
[----:B------:R-:W-:Y:S02]  /*1e70*/  SEL R13, R6, R13, P0 ;  /* 0x0000000d060d7207 */ /* 0x000fe40000000000 */
[----:B------:R-:W-:Y:S02]  /*1e80*/  SEL R14, R9, R12, P0 ;  /* 0x0000000c090e7207 */ /* 0x000fe40000000000 */
[----:B------:R-:W-:-:S04]  /*1e90*/  ISETP.NE.U32.AND P1, PT, R13, RZ, PT ;  /* 0x000000ff0d00720c */ /* 0x000fc80003f25070 */
[----:B------:R-:W-:Y:S01]  /*1ea0*/  SEL R9, R14, R13, !P1 ;  /* 0x0000000d0e097207 */ /* 0x000fe20004800000 */
[----:B------:R-:W-:-:S05]  /*1eb0*/  @!P0 IMAD.MOV R10, RZ, RZ, -R10 ;  /* 0x000000ffff0a8224 */ /* 0x000fca00078e0a0a */
[----:B------:R-:W0:Y:S02]  /*1ec0*/  FLO.U32 R9, R9 ;  /* 0x0000000900097300 */ /* 0x000e2400000e0000 */
[C---:B0-----:R-:W-:Y:S02]  /*1ed0*/  IADD3 R15, PT, PT, -R9.reuse, 0x1f, RZ ;  /* 0x0000001f090f7810 */ /* 0x041fe40007ffe1ff */
[----:B------:R-:W-:-:S03]  /*1ee0*/  IADD3 R12, PT, PT, -R9, 0x3f, RZ ;  /* 0x0000003f090c7810 */ /* 0x000fc60007ffe1ff */
[----:B------:R-:W-:Y:S01]  /*1ef0*/  @P1 IMAD.MOV R12, RZ, RZ, R15 ;  /* 0x000000ffff0c1224 */ /* 0x000fe200078e020f */
[----:B------:R-:W-:-:S04]  /*1f00*/  SEL R15, R8, R11, P0 ;  /* 0x0000000b080f7207 */ /* 0x000fc80000000000 */
[----:B------:R-:W-:-:S13]  /*1f10*/  ISETP.NE.AND P1, PT, R12, RZ, PT ;  /* 0x000000ff0c00720c */ /* 0x000fda0003f25270 */
[----:B------:R-:W-:Y:S05]  /*1f20*/  @!P1 BRA `(.L_x_21) ;  /* 0x0000000000289947 */ /* 0x000fea0003800000 */
[----:B------:R-:W-:Y:S02]  /*1f30*/  LOP3.LUT R9, R12, 0x3f, RZ, 0xc0, !PT ;  /* 0x0000003f0c097812 */ /* 0x000fe400078ec0ff */
[--C-:B------:R-:W-:Y:S02]  /*1f40*/  SHF.R.U64 R11, R10, 0x1, R15.reuse ;  /* 0x000000010a0b7819 */ /* 0x100fe4000000120f */
[----:B------:R-:W-:Y:S02]  /*1f50*/  SHF.R.U32.HI R15, RZ, 0x1, R15 ;  /* 0x00000001ff0f7819 */ /* 0x000fe4000001160f */
[----:B------:R-:W-:Y:S02]  /*1f60*/  LOP3.LUT R8, R12, 0x3f, RZ, 0xc, !PT ;  /* 0x0000003f0c087812 */ /* 0x000fe400078e0cff */
[CC--:B------:R-:W-:Y:S02]  /*1f70*/  SHF.L.U64.HI R13, R14.reuse, R9.reuse, R13 ;  /* 0x000000090e0d7219 */ /* 0x0c0fe4000001020d */
[----:B------:R-:W-:-:S02]  /*1f80*/  SHF.L.U32 R9, R14, R9, RZ ;  /* 0x000000090e097219 */ /* 0x000fc400000006ff */
[-CC-:B------:R-:W-:Y:S02]  /*1f90*/  SHF.R.U64 R14, R11, R8.reuse, R15.reuse ;  /* 0x000000080b0e7219 */ /* 0x180fe4000000120f */
[----:B------:R-:W-:Y:S02]  /*1fa0*/  SHF.R.U32.HI R8, RZ, R8, R15 ;  /* 0x00000008ff087219 */ /* 0x000fe4000001160f */
[----:B------:R-:W-:Y:S02]  /*1fb0*/  LOP3.LUT R14, R9, R14, RZ, 0xfc, !PT ;  /* 0x0000000e090e7212 */ /* 0x000fe400078efcff */
[----:B------:R-:W-:-:S07]  /*1fc0*/  LOP3.LUT R13, R13, R8, RZ, 0xfc, !PT ;  /* 0x000000080d0d7212 */ /* 0x000fce00078efcff */
.L_x_21:
[----:B------:R-:W-:Y:S05]  /*1fd0*/  BSYNC.RECONVERGENT B2 ;  /* 0x0000000000027941 */ /* 0x000fea0003800200 */
.L_x_20:
[----:B------:R-:W-:Y:S01]  /*1fe0*/  IMAD.WIDE.U32 R10, R14, 0x2168c235, RZ ;  /* 0x2168c2350e0a7825 */ /* 0x000fe200078e00ff */
[----:B------:R-:W-:Y:S02]  /*1ff0*/  MOV R9, RZ ;  /* 0x000000ff00097202 */ /* 0x000fe40000000f00 */
[----:B------:R-:W-:Y:S01]  /*2000*/  SHF.R.U32.HI R7, RZ, 0x1e, R7 ;  /* 0x0000001eff077819 */ /* 0x000fe20000011607 */
[----:B------:R-:W-:Y:S01]  /*2010*/  IMAD.MOV.U32 R8, RZ, RZ, R11 ;  /* 0x000000ffff087224 */ /* 0x000fe200078e000b */
[----:B------:R-:W-:Y:S01]  /*2020*/  IADD3 RZ, P1, PT, R10, R10, RZ ;  /* 0x0000000a0aff7210 */ /* 0x000fe20007f3e0ff */
[----:B------:R-:W-:Y:S01]  /*2030*/  IMAD.HI.U32 R11, R13, -0x36f0255e, RZ ;  /* 0xc90fdaa20d0b7827 */ /* 0x000fe200078e00ff */
[----:B------:R-:W-:-:S03]  /*2040*/  LEA.HI R7, R6, R7, RZ, 0x1 ;  /* 0x0000000706077211 */ /* 0x000fc600078f08ff */
[----:B------:R-:W-:-:S04]  /*2050*/  IMAD.WIDE.U32 R8, R14, -0x36f0255e, R8 ;  /* 0xc90fdaa20e087825 */ /* 0x000fc800078e0008 */
[----:B------:R-:W-:-:S04]  /*2060*/  IMAD.WIDE.U32 R8, P2, R13, 0x2168c235, R8 ;  /* 0x2168c2350d087825 */ /* 0x000fc80007840008 */
[----:B------:R-:W-:Y:S01]  /*2070*/  IMAD R13, R13, -0x36f0255e, RZ ;  /* 0xc90fdaa20d0d7824 */ /* 0x000fe200078e02ff */
[----:B------:R-:W-:Y:S01]  /*2080*/  IADD3.X RZ, P1, PT, R8, R8, RZ, P1, !PT ;  /* 0x0000000808ff7210 */ /* 0x000fe20000f3e4ff */
[----:B------:R-:W-:-:S03]  /*2090*/  IMAD.X R10, RZ, RZ, R11, P2 ;  /* 0x000000ffff0a7224 */ /* 0x000fc600010e060b */
[----:B------:R-:W-:-:S04]  /*20a0*/  IADD3 R9, P2, PT, R13, R9, RZ ;  /* 0x000000090d097210 */ /* 0x000fc80007f5e0ff */
[C---:B------:R-:W-:Y:S01]  /*20b0*/  ISETP.GT.U32.AND P3, PT, R9.reuse, RZ, PT ;  /* 0x000000ff0900720c */ /* 0x040fe20003f64070 */
[----:B------:R-:W-:Y:S01]  /*20c0*/  IMAD.X R10, RZ, RZ, R10, P2 ;  /* 0x000000ffff0a7224 */ /* 0x000fe200010e060a */
[----:B------:R-:W-:-:S04]  /*20d0*/  IADD3.X R8, P2, PT, R9, R9, RZ, P1, !PT ;  /* 0x0000000909087210 */ /* 0x000fc80000f5e4ff */
[C---:B------:R-:W-:Y:S01]  /*20e0*/  ISETP.GT.AND.EX P1, PT, R10.reuse, RZ, PT, P3 ;  /* 0x000000ff0a00720c */ /* 0x040fe20003f24330 */
[----:B------:R-:W-:-:S03]  /*20f0*/  IMAD.X R11, R10, 0x1, R10, P2 ;  /* 0x000000010a0b7824 */ /* 0x000fc600010e060a */
[----:B------:R-:W-:Y:S02]  /*2100*/  SEL R8, R8, R9, P1 ;  /* 0x0000000908087207 */ /* 0x000fe40000800000 */
[----:B------:R-:W-:Y:S02]  /*2110*/  SEL R9, R11, R10, P1 ;  /* 0x0000000a0b097207 */ /* 0x000fe40000800000 */
[----:B------:R-:W-:Y:S02]  /*2120*/  IADD3 R8, P2, PT, R8, 0x1, RZ ;  /* 0x0000000108087810 */ /* 0x000fe40007f5e0ff */
[----:B------:R-:W-:Y:S02]  /*2130*/  SEL R11, RZ, 0xffffffff, !P1 ;  /* 0xffffffffff0b7807 */ /* 0x000fe40004800000 */
[----:B------:R-:W-:Y:S01]  /*2140*/  LOP3.LUT P1, R5, R5, 0x80000000, RZ, 0xc0, !PT ;  /* 0x8000000005057812 */ /* 0x000fe2000782c0ff */
[----:B------:R-:W-:Y:S01]  /*2150*/  IMAD.X R9, RZ, RZ, R9, P2 ;  /* 0x000000ffff097224 */ /* 0x000fe200010e0609 */
[----:B------:R-:W-:-:S02]  /*2160*/  IADD3 R10, PT, PT, R11, -R12, RZ ;  /* 0x8000000c0b0a7210 */ /* 0x000fc40007ffe0ff */
[----:B------:R-:W-:Y:S02]  /*2170*/  @!P0 LOP3.LUT R5, R5, 0x80000000, RZ, 0x3c, !PT ;  /* 0x8000000005058812 */ /* 0x000fe400078e3cff */
[----:B------:R-:W-:-:S04]  /*2180*/  SHF.R.U64 R8, R8, 0xa, R9 ;  /* 0x0000000a08087819 */ /* 0x000fc80000001209 */
[----:B------:R-:W-:-:S03]  /*2190*/  IADD3 R8, P2, PT, R8, 0x1, RZ ;  /* 0x0000000108087810 */ /* 0x000fc60007f5e0ff */
[----:B------:R-:W-:Y:S01]  /*21a0*/  @P1 IMAD.MOV R7, RZ, RZ, -R7 ;  /* 0x000000ffff071224 */ /* 0x000fe200078e0a07 */
[----:B------:R-:W-:-:S04]  /*21b0*/  LEA.HI.X R9, R9, RZ, RZ, 0x16, P2 ;  /* 0x000000ff09097211 */ /* 0x000fc800010fb4ff */
[--C-:B------:R-:W-:Y:S01]  /*21c0*/  SHF.R.U64 R12, R8, 0x1, R9.reuse ;  /* 0x00000001080c7819 */ /* 0x100fe20000001209 */
[----:B------:R-:W-:Y:S01]  /*21d0*/  IMAD.SHL.U32 R8, R10, 0x100000, RZ ;  /* 0x001000000a087824 */ /* 0x000fe200078e00ff */
[----:B------:R-:W-:Y:S02]  /*21e0*/  SHF.R.U32.HI R9, RZ, 0x1, R9 ;  /* 0x00000001ff097819 */ /* 0x000fe40000011609 */
[----:B------:R-:W-:-:S04]  /*21f0*/  IADD3 R12, P2, P3, RZ, RZ, R12 ;  /* 0x000000ffff0c7210 */ /* 0x000fc80007b5e00c */
[----:B------:R-:W-:-:S04]  /*2200*/  IADD3.X R6, PT, PT, R8, 0x3fe00000, R9, P2, P3 ;  /* 0x3fe0000008067810 */ /* 0x000fc800017e6409 */
[----:B------:R-:W-:-:S07]  /*2210*/  LOP3.LUT R13, R6, R5, RZ, 0xfc, !PT ;  /* 0x00000005060d7212 */ /* 0x000fce00078efcff */
.L_x_15:
[----:B------:R-:W-:-:S04]  /*2220*/  IMAD.MOV.U32 R5, RZ, RZ, 0x0 ;  /* 0x00000000ff057424 */ /* 0x000fc800078e00ff */
[----:B------:R-:W-:Y:S05]  /*2230*/  RET.REL.NODEC R4 `(_Z10checkSeedsv) ;  /* 0xffffffdc04707950 */ /* 0x000fea0003c3ffff */
.L_x_22:
[----:B------:R-:W-:-:S00]  /*2240*/  BRA `(.L_x_22) ;  /* 0xfffffffc00fc7947 */ /* 0x000fc0000383ffff */
[----:B------:R-:W-:-:S00]  /*2250*/  NOP ;  /* 0x0000000000007918 */ /* 0x000fc00000000000 */
        /* <DEDUP_REMOVED lines=10> */
.L_x_23:


//--------------------- .nv.global.init           --------------------------
	.section	.nv.global.init,"aw",@progbits
	.align	16
.nv.global.init:
	.type		__cudart_sin_cos_coeffs,@object
	.size		__cudart_sin_cos_coeffs,(__cudart_i2opi_d - __cudart_sin_cos_coeffs)
__cudart_sin_cos_coeffs:
        /*0000*/ 	.byte	0x46, 0xd2, 0xb0, 0x2c, 0xf1, 0xe5, 0x5a, 0xbe, 0x92, 0xe3, 0xac, 0x69, 0xe3, 0x1d, 0xc7, 0x3e
        /*0010*/ 	.byte	0xa1, 0x62, 0xdb, 0x19, 0xa0, 0x01, 0x2a, 0xbf, 0x18, 0x08, 0x11, 0x11, 0x11, 0x11, 0x81, 0x3f
        /*0020*/ 	.byte	0x54, 0x55, 0x55, 0x55, 0x55, 0x55, 0xc5, 0xbf, 0x00, 0x00, 0x00, 0x00, 0x00, 0x00, 0x00, 0x00
        /*0030*/ 	.byte	0x00, 0x00, 0x00, 0x00, 0x00, 0x00, 0x00, 0x00, 0x64, 0x81, 0xfd, 0x20, 0x83, 0xff, 0xa8, 0xbd
        /*0040*/ 	.byte	0x28, 0x85, 0xef, 0xc1, 0xa7, 0xee, 0x21, 0x3e, 0xd9, 0xe6, 0x06, 0x8e, 0x4f, 0x7e, 0x92, 0xbe
        /*0050*/ 	.byte	0xe9, 0xbc, 0xdd, 0x19, 0xa0, 0x01, 0xfa, 0x3e, 0x47, 0x5d, 0xc1, 0x16, 0x6c, 0xc1, 0x56, 0xbf
        /*0060*/ 	.byte	0x51, 0x55, 0x55, 0x55, 0x55, 0x55, 0xa5, 0x3f, 0x00, 0x00, 0x00, 0x00, 0x00, 0x00, 0xe0, 0xbf
        /*0070*/ 	.byte	0x00, 0x00, 0x00, 0x00, 0x00, 0x00, 0xf0, 0x3f, 0x00, 0x00, 0x00, 0x00, 0x00, 0x00, 0x00, 0x00
	.type		__cudart_i2opi_d,@object
	.size		__cudart_i2opi_d,($str - __cudart_i2opi_d)
__cudart_i2opi_d:
        /* <DEDUP_REMOVED lines=9> */
	.type		$str,@object
	.size		$str,(.L_0 - $str)
$str:
        /*0110*/ 	.byte	0x25, 0x64, 0x20, 0x25, 0x64, 0x20, 0x25, 0x64, 0x20, 0x25, 0x64, 0x0a, 0x00
.L_0:


//--------------------- .nv.shared.reserved.0     --------------------------
	.section	.nv.shared.reserved.0,"aw",@nobits
	.weak		__nv_reservedSMEM_offset_0_alias
	.size		__nv_reservedSMEM_offset_0_alias, 0, 64
	.other		__nv_reservedSMEM_offset_0_alias,@"STO_CUDA_RESERVED_SHARED STV_DEFAULT"
__nv_reservedSMEM_offset_0_alias:
	.zero		0
	.zero		64


//--------------------- .nv.constant0._Z10checkSeedsv --------------------------
	.section	.nv.constant0._Z10checkSeedsv,"a",@progbits
	.sectionflags	@""
	.align	4
.nv.constant0._Z10checkSeedsv:
	.zero		896


//--------------------- SYMBOLS --------------------------

	.type		.nv.reservedSmem.offset0,@object
	.size		.nv.reservedSmem.offset0,0x4
	.type		vprintf,@function
